// auto-generated by cutlass_sweep.gemm — config: {"arch": "sm_90", "cluster_m": 2, "cluster_n": 1, "dtype": "bf16", "dtype_b": "bf16", "layout": "nt", "stages": 0, "tile_k": 64, "tile_m": 192, "tile_n": 256}
#include "cutlass/cutlass.h"
#include "cutlass/gemm/collective/collective_builder.hpp"
#include "cutlass/gemm/device/gemm_universal_adapter.h"
#include "cutlass/gemm/kernel/gemm_universal.hpp"
#include "cutlass/epilogue/collective/collective_builder.hpp"

using ElemA = cutlass::bfloat16_t;
using ElemB = cutlass::bfloat16_t;
using ElemCD = cutlass::bfloat16_t;
using Acc  = float;
using TileShape    = cute::Shape<cute::_192, cute::_256, cute::_64>;
using ClusterShape = cute::Shape<cute::_2, cute::_1, cute::_1>;

using CollectiveEpilogue = typename cutlass::epilogue::collective::CollectiveBuilder<
    cutlass::arch::Sm90, cutlass::arch::OpClassTensorOp,
    TileShape, ClusterShape,
    cutlass::epilogue::collective::EpilogueTileAuto,
    Acc, Acc,
    ElemCD, cutlass::layout::RowMajor, 128 / cutlass::sizeof_bits<ElemCD>::value,
    ElemCD, cutlass::layout::RowMajor, 128 / cutlass::sizeof_bits<ElemCD>::value,
    cutlass::epilogue::collective::EpilogueScheduleAuto
  >::CollectiveOp;

using CollectiveMainloop = typename cutlass::gemm::collective::CollectiveBuilder<
    cutlass::arch::Sm90, cutlass::arch::OpClassTensorOp,
    ElemA, cutlass::layout::RowMajor, 128 / cutlass::sizeof_bits<ElemA>::value,
    ElemB, cutlass::layout::ColumnMajor, 128 / cutlass::sizeof_bits<ElemB>::value,
    Acc,
    TileShape, ClusterShape,
    cutlass::gemm::collective::StageCountAutoCarveout<static_cast<int>(sizeof(typename CollectiveEpilogue::SharedStorage))>,
    cutlass::gemm::collective::KernelScheduleAuto
  >::CollectiveOp;

using GemmKernel = cutlass::gemm::kernel::GemmUniversal<
    cute::Shape<int,int,int,int>,
    CollectiveMainloop,
    CollectiveEpilogue
>;
using Gemm = cutlass::gemm::device::GemmUniversalAdapter<GemmKernel>;

// Force the device kernel symbol into the cubin without needing a host main.
auto* _anchor = &cutlass::device_kernel<GemmKernel>;


// ===== COMPILED SASS (sm_90a) =====

	.target	sm_90a

	.elftype	@"ET_EXEC"


//--------------------- .note.nv.tkinfo           --------------------------
	.section	.note.nv.tkinfo,"",@"SHT_NOTE"
	.sectionflags	@"SHF_NOTE_NV_TKINFO"
	.tkinfo
        /*0018*/ 	.word	0x00000002
        /*0030*/ 	.string	""
        /*0030*/ 	.string	"ptxas"
        /*0030*/ 	.string	"Cuda compilation tools, release 13.0, V13.0.88"
        /*0030*/ 	.string	"Build cuda_13.0.r13.0/compiler.36424714_0"
        /*0030*/ 	.string	"-arch sm_90a -m 64 "



//--------------------- .note.nv.cuinfo           --------------------------
	.section	.note.nv.cuinfo,"",@"SHT_NOTE"
	.sectionflags	@"SHF_NOTE_NV_CUINFO"
        /*0018*/ 	.short	0x0002
        /*001a*/ 	.short	0x005a
        /*001c*/ 	.short	0x0082
	.zero		2


//--------------------- .nv.info                  --------------------------
	.section	.nv.info,"",@"SHT_CUDA_INFO"
	.align	4


	//----- nvinfo : EIATTR_REGCOUNT
	.align		4
        /*0000*/ 	.byte	0x04, 0x2f
        /*0002*/ 	.short	(.L_15 - .L_14)
	.align		4
.L_14:
        /*0004*/ 	.word	index@(_ZN7cutlass13device_kernelINS_4gemm6kernel13GemmUniversalIN4cute5tupleIJiiiiEEENS1_10collective13CollectiveMmaINS1_34MainloopSm90TmaGmmaWarpSpecializedILi4ENS5_IJNS4_1CILi2EEENSA_ILi1EEESC_EEENS1_35KernelTmaWarpSpecializedCooperativeEEENS5_IJNSA_ILi192EEENSA_ILi256EEENSA_ILi64EEEEEENS_10bfloat16_tENS5_IJlSC_lEEESK_SL_NS4_8TiledMMAINS4_8MMA_AtomIJNS4_4SM904GMMA28MMA_64x256x16_F32BF16BF16_SSILNSP_5MajorE0ELSR_0ELNSP_7ScaleInE1ELSS_1EEEEEENS4_6LayoutISD_NS5_IJSC_NSA_ILi0EEESW_EEEEENS5_IJNS4_10UnderscoreESZ_SZ_EEEEENS4_13SM90_TMA_LOADENS4_14ComposedLayoutINS4_7SwizzleILi3ELi4ELi3EEENS4_18smem_ptr_flag_bitsILi16EEENSV_INS5_IJNSA_ILi8EEESI_EEENS5_IJSI_SC_EEEEEEEvNS4_8identityENS4_23SM90_TMA_LOAD_MULTICASTES1C_vS1D_EENS_8epilogue10collective6detail29Sm90TmaWarpSpecializedAdapterINS1H_15DefaultEpilogueISK_SL_SL_NS1G_6thread17LinearCombinationISK_Li1EffLNS1L_9ScaleType4KindE0ELNS_15FloatRoundStyleE2ESK_EENS1_15EpilogueDefaultEEEEEvvEEEEvNT_6ParamsE)
        /*0008*/ 	.word	0x000000a8


	//----- nvinfo : EIATTR_FRAME_SIZE
	.align		4
.L_15:
        /*000c*/ 	.byte	0x04, 0x11
        /*000e*/ 	.short	(.L_17 - .L_16)
	.align		4
.L_16:
        /*0010*/ 	.word	index@(_ZN7cutlass13device_kernelINS_4gemm6kernel13GemmUniversalIN4cute5tupleIJiiiiEEENS1_10collective13CollectiveMmaINS1_34MainloopSm90TmaGmmaWarpSpecializedILi4ENS5_IJNS4_1CILi2EEENSA_ILi1EEESC_EEENS1_35KernelTmaWarpSpecializedCooperativeEEENS5_IJNSA_ILi192EEENSA_ILi256EEENSA_ILi64EEEEEENS_10bfloat16_tENS5_IJlSC_lEEESK_SL_NS4_8TiledMMAINS4_8MMA_AtomIJNS4_4SM904GMMA28MMA_64x256x16_F32BF16BF16_SSILNSP_5MajorE0ELSR_0ELNSP_7ScaleInE1ELSS_1EEEEEENS4_6LayoutISD_NS5_IJSC_NSA_ILi0EEESW_EEEEENS5_IJNS4_10UnderscoreESZ_SZ_EEEEENS4_13SM90_TMA_LOADENS4_14ComposedLayoutINS4_7SwizzleILi3ELi4ELi3EEENS4_18smem_ptr_flag_bitsILi16EEENSV_INS5_IJNSA_ILi8EEESI_EEENS5_IJSI_SC_EEEEEEEvNS4_8identityENS4_23SM90_TMA_LOAD_MULTICASTES1C_vS1D_EENS_8epilogue10collective6detail29Sm90TmaWarpSpecializedAdapterINS1H_15DefaultEpilogueISK_SL_SL_NS1G_6thread17LinearCombinationISK_Li1EffLNS1L_9ScaleType4KindE0ELNS_15FloatRoundStyleE2ESK_EENS1_15EpilogueDefaultEEEEEvvEEEEvNT_6ParamsE)
        /*0014*/ 	.word	0x000007d0


	//----- nvinfo : EIATTR_MIN_STACK_SIZE
	.align		4
.L_17:
        /*0018*/ 	.byte	0x04, 0x12
        /*001a*/ 	.short	(.L_19 - .L_18)
	.align		4
.L_18:
        /*001c*/ 	.word	index@(_ZN7cutlass13device_kernelINS_4gemm6kernel13GemmUniversalIN4cute5tupleIJiiiiEEENS1_10collective13CollectiveMmaINS1_34MainloopSm90TmaGmmaWarpSpecializedILi4ENS5_IJNS4_1CILi2EEENSA_ILi1EEESC_EEENS1_35KernelTmaWarpSpecializedCooperativeEEENS5_IJNSA_ILi192EEENSA_ILi256EEENSA_ILi64EEEEEENS_10bfloat16_tENS5_IJlSC_lEEESK_SL_NS4_8TiledMMAINS4_8MMA_AtomIJNS4_4SM904GMMA28MMA_64x256x16_F32BF16BF16_SSILNSP_5MajorE0ELSR_0ELNSP_7ScaleInE1ELSS_1EEEEEENS4_6LayoutISD_NS5_IJSC_NSA_ILi0EEESW_EEEEENS5_IJNS4_10UnderscoreESZ_SZ_EEEEENS4_13SM90_TMA_LOADENS4_14ComposedLayoutINS4_7SwizzleILi3ELi4ELi3EEENS4_18smem_ptr_flag_bitsILi16EEENSV_INS5_IJNSA_ILi8EEESI_EEENS5_IJSI_SC_EEEEEEEvNS4_8identityENS4_23SM90_TMA_LOAD_MULTICASTES1C_vS1D_EENS_8epilogue10collective6detail29Sm90TmaWarpSpecializedAdapterINS1H_15DefaultEpilogueISK_SL_SL_NS1G_6thread17LinearCombinationISK_Li1EffLNS1L_9ScaleType4KindE0ELNS_15FloatRoundStyleE2ESK_EENS1_15EpilogueDefaultEEEEEvvEEEEvNT_6ParamsE)
        /*0020*/ 	.word	0x000007d0
.L_19:


//--------------------- .nv.compat                --------------------------
	.section	.nv.compat,"",@"SHT_CUDA_COMPAT_INFO"
	.align	4
        /*0000*/ 	.byte	0x02, 0x09, 0x01, 0x00, 0x02, 0x02, 0x04, 0x00, 0x02, 0x05, 0x05, 0x00, 0x03, 0x07, 0x01, 0x01
        /*0010*/ 	.byte	0x02, 0x03, 0x01, 0x00, 0x02, 0x06, 0x01, 0x00, 0x04, 0x0b, 0x08, 0x00, 0x00, 0x00, 0x00, 0x00
        /*0020*/ 	.byte	0x00, 0x00, 0x00, 0x00


//--------------------- .nv.info._ZN7cutlass13device_kernelINS_4gemm6kernel13GemmUniversalIN4cute5tupleIJiiiiEEENS1_10collective13CollectiveMmaINS1_34MainloopSm90TmaGmmaWarpSpecializedILi4ENS5_IJNS4_1CILi2EEENSA_ILi1EEESC_EEENS1_35KernelTmaWarpSpecializedCooperativeEEENS5_IJNSA_ILi192EEENSA_ILi256EEENSA_ILi64EEEEEENS_10bfloat16_tENS5_IJlSC_lEEESK_SL_NS4_8TiledMMAINS4_8MMA_AtomIJNS4_4SM904GMMA28MMA_64x256x16_F32BF16BF16_SSILNSP_5MajorE0ELSR_0ELNSP_7ScaleInE1ELSS_1EEEEEENS4_6LayoutISD_NS5_IJSC_NSA_ILi0EEESW_EEEEENS5_IJNS4_10UnderscoreESZ_SZ_EEEEENS4_13SM90_TMA_LOADENS4_14ComposedLayoutINS4_7SwizzleILi3ELi4ELi3EEENS4_18smem_ptr_flag_bitsILi16EEENSV_INS5_IJNSA_ILi8EEESI_EEENS5_IJSI_SC_EEEEEEEvNS4_8identityENS4_23SM90_TMA_LOAD_MULTICASTES1C_vS1D_EENS_8epilogue10collective6detail29Sm90TmaWarpSpecializedAdapterINS1H_15DefaultEpilogueISK_SL_SL_NS1G_6thread17LinearCombinationISK_Li1EffLNS1L_9ScaleType4KindE0ELNS_15FloatRoundStyleE2ESK_EENS1_15EpilogueDefaultEEEEEvvEEEEvNT_6ParamsE --------------------------
	.section	.nv.info._ZN7cutlass13device_kernelINS_4gemm6kernel13GemmUniversalIN4cute5tupleIJiiiiEEENS1_10collective13CollectiveMmaINS1_34MainloopSm90TmaGmmaWarpSpecializedILi4ENS5_IJNS4_1CILi2EEENSA_ILi1EEESC_EEENS1_35KernelTmaWarpSpecializedCooperativeEEENS5_IJNSA_ILi192EEENSA_ILi256EEENSA_ILi64EEEEEENS_10bfloat16_tENS5_IJlSC_lEEESK_SL_NS4_8TiledMMAINS4_8MMA_AtomIJNS4_4SM904GMMA28MMA_64x256x16_F32BF16BF16_SSILNSP_5MajorE0ELSR_0ELNSP_7ScaleInE1ELSS_1EEEEEENS4_6LayoutISD_NS5_IJSC_NSA_ILi0EEESW_EEEEENS5_IJNS4_10UnderscoreESZ_SZ_EEEEENS4_13SM90_TMA_LOADENS4_14ComposedLayoutINS4_7SwizzleILi3ELi4ELi3EEENS4_18smem_ptr_flag_bitsILi16EEENSV_INS5_IJNSA_ILi8EEESI_EEENS5_IJSI_SC_EEEEEEEvNS4_8identityENS4_23SM90_TMA_LOAD_MULTICASTES1C_vS1D_EENS_8epilogue10collective6detail29Sm90TmaWarpSpecializedAdapterINS1H_15DefaultEpilogueISK_SL_SL_NS1G_6thread17LinearCombinationISK_Li1EffLNS1L_9ScaleType4KindE0ELNS_15FloatRoundStyleE2ESK_EENS1_15EpilogueDefaultEEEEEvvEEEEvNT_6ParamsE,"",@"SHT_CUDA_INFO"
	.sectionflags	@""
	.align	4


	//----- nvinfo : EIATTR_CUDA_API_VERSION
	.align		4
        /*0000*/ 	.byte	0x04, 0x37
        /*0002*/ 	.short	(.L_21 - .L_20)
.L_20:
        /*0004*/ 	.word	0x00000082


	//----- nvinfo : EIATTR_KPARAM_INFO
	.align		4
.L_21:
        /*0008*/ 	.byte	0x04, 0x17
        /*000a*/ 	.short	(.L_23 - .L_22)
.L_22:
        /*000c*/ 	.word	0x00000000
        /*0010*/ 	.short	0x0000
        /*0012*/ 	.short	0x0070
        /*0014*/ 	.byte	0x00, 0xf0, 0x01, 0x10


	//----- nvinfo : EIATTR_SPARSE_MMA_MASK
	.align		4
.L_23:
        /*0018*/ 	.byte	0x03, 0x50
        /*001a*/ 	.short	0x0000


	//----- nvinfo : EIATTR_MAXREG_COUNT
	.align		4
        /*001c*/ 	.byte	0x03, 0x1b
        /*001e*/ 	.short	0x00a8


	//----- nvinfo : EIATTR_NUM_BARRIERS
	.align		4
        /*0020*/ 	.byte	0x02, 0x4c
        /*0022*/ 	.byte	0x01
	.zero		1


	//----- nvinfo : EIATTR_EXTERNS
	.align		4
        /*0024*/ 	.byte	0x04, 0x0f
        /*0026*/ 	.short	(.L_25 - .L_24)


	//   ....[0]....
	.align		4
.L_24:
        /*0028*/ 	.word	index@(__assertfail)


	//----- nvinfo : EIATTR_ANNOTATIONS
	.align		4
.L_25:
        /*002c*/ 	.byte	0x04, 0x55
        /*002e*/ 	.short	(.L_27 - .L_26)


	//   ....[0]....
.L_26:
        /*0030*/ 	.word	0x00000001
        /*0034*/ 	.byte	0x10, 0x09, 0x00, 0x00, 0x01, 0x00, 0x00, 0x00, 0x20, 0x09, 0x00, 0x00, 0x01, 0x00, 0x00, 0x00
        /* <DEDUP_REMOVED lines=760> */
        /*2fc4*/ 	.byte	0xb0, 0xae, 0x01, 0x00, 0x01, 0x00, 0x00, 0x00, 0xd0, 0xae, 0x01, 0x00


	//----- nvinfo : EIATTR_MERCURY_ISA_VERSION
	.align		4
.L_27:
        /*2fd0*/ 	.byte	0x03, 0x5f
        /*2fd2*/ 	.short	0x0101


	//----- nvinfo : EIATTR_INT_WARP_WIDE_INSTR_OFFSETS
	.align		4
        /*2fd4*/ 	.byte	0x04, 0x31
        /*2fd6*/ 	.short	(.L_29 - .L_28)


	//   ....[0]....
.L_28:
        /*2fd8*/ 	.word	0x00000560


	//   ....[1]....
        /*2fdc*/ 	.word	0x00000580


	//   ....[2]....
        /*2fe0*/ 	.word	0x000006e0


	//   ....[3]....
        /*2fe4*/ 	.word	0x000091c0


	//----- nvinfo : EIATTR_COOP_GROUP_MASK_REGIDS
	.align		4
.L_29:
        /*2fe8*/ 	.byte	0x04, 0x29
        /*2fea*/ 	.short	(.L_31 - .L_30)


	//   ....[0]....
.L_30:
        /*2fec*/ 	.word	0xffffffff


	//   ....[1]....
        /*2ff0*/ 	.word	0xffffffff


	//   ....[2]....
        /*2ff4*/ 	.word	0xffffffff


	//   ....[3]....
        /*2ff8*/ 	.word	0xffffffff


	//   ....[4]....
        /*2ffc*/ 	.word	0xffffffff


	//   ....[5]....
        /*3000*/ 	.word	0xffffffff


	//----- nvinfo : EIATTR_COOP_GROUP_INSTR_OFFSETS
	.align		4
.L_31:
        /*3004*/ 	.byte	0x04, 0x28
        /*3006*/ 	.short	(.L_33 - .L_32)


	//   ....[0]....
.L_32:
        /*3008*/ 	.word	0x00000070


	//   ....[1]....
        /*300c*/ 	.word	0x00000080


	//   ....[2]....
        /*3010*/ 	.word	0x000001a0


	//   ....[3]....
        /*3014*/ 	.word	0x000003c0


	//   ....[4]....
        /*3018*/ 	.word	0x00000820


	//   ....[5]....
        /*301c*/ 	.word	0x000012c0


	//----- nvinfo : EIATTR_REG_RECONFIG
	.align		4
.L_33:
        /*3020*/ 	.byte	0x01, 0x54
	.zero		2


	//----- nvinfo : EIATTR_SYSCALL_OFFSETS
	.align		4
        /*3024*/ 	.byte	0x04, 0x46
        /*3026*/ 	.short	(.L_35 - .L_34)


	//   ....[0]....
.L_34:
        /*3028*/ 	.word	0x00001470


	//----- nvinfo : EIATTR_MBARRIER_INSTR_OFFSETS
	.align		4
.L_35:
        /*302c*/ 	.byte	0x04, 0x39
        /*302e*/ 	.short	(.L_37 - .L_36)


	//   ....[0]....
.L_36:
        /*3030*/ 	.word	0x00000320
        /*3034*/ 	.word	0x000000ff
        /*3038*/ 	.word	0x00000000
        /*303c*/ 	.short	0x0100
        /*303e*/ 	.byte	0x09
	.zero		1


	//   ....[1]....
        /*3040*/ 	.word	0x00000330
        /*3044*/ 	.word	0x000000ff
        /*3048*/ 	.word	0x00000020
        /*304c*/ 	.short	0x0100
        /*304e*/ 	.byte	0x09
	.zero		1


	//   ....[2]....
        /*3050*/ 	.word	0x00000340
        /*3054*/ 	.word	0x000000ff
        /*3058*/ 	.word	0x00000008
        /*305c*/ 	.short	0x0100
        /*305e*/ 	.byte	0x09
	.zero		1


	//   ....[3]....
        /*3060*/ 	.word	0x00000350
        /*3064*/ 	.word	0x000000ff
        /*3068*/ 	.word	0x00000028
        /*306c*/ 	.short	0x0100
        /*306e*/ 	.byte	0x09
	.zero		1


	//   ....[4]....
        /*3070*/ 	.word	0x00000360
        /*3074*/ 	.word	0x000000ff
        /*3078*/ 	.word	0x00000010
        /*307c*/ 	.short	0x0100
        /*307e*/ 	.byte	0x09
	.zero		1


	//   ....[5]....
        /*3080*/ 	.word	0x00000370
        /*3084*/ 	.word	0x000000ff
        /*3088*/ 	.word	0x00000030
        /*308c*/ 	.short	0x0100
        /*308e*/ 	.byte	0x09
	.zero		1


	//   ....[6]....
        /*3090*/ 	.word	0x00000380
        /*3094*/ 	.word	0x000000ff
        /*3098*/ 	.word	0x00000018
        /*309c*/ 	.short	0x0100
        /*309e*/ 	.byte	0x09
	.zero		1


	//   ....[7]....
        /*30a0*/ 	.word	0x00000390
        /*30a4*/ 	.word	0x000000ff
        /*30a8*/ 	.word	0x00000038
        /*30ac*/ 	.short	0x0100
        /*30ae*/ 	.byte	0x09
	.zero		1


	//   ....[8]....
        /*30b0*/ 	.word	0x00000750
        /*30b4*/ 	.word	0x000000ff
        /*30b8*/ 	.word	0x00000050
        /*30bc*/ 	.short	0x0100
        /*30be*/ 	.byte	0x06
	.zero		1


	//   ....[9]....
        /*30c0*/ 	.word	0x000007b0
        /*30c4*/ 	.word	0x000000ff
        /*30c8*/ 	.word	0x00000058
        /*30cc*/ 	.short	0x0100
        /*30ce*/ 	.byte	0x06
	.zero		1


	//   ....[10]....
        /*30d0*/ 	.word	0x00001550
        /*30d4*/ 	.word	0x00000004
        /*30d8*/ 	.word	0x00000000
        /*30dc*/ 	.short	0x010a
        /*30de*/ 	.byte	0x3f
	.zero		1


	//   ....[11]....
        /*30e0*/ 	.word	0x00001590
        /*30e4*/ 	.word	0x00000004
        /*30e8*/ 	.word	0x00000000
        /*30ec*/ 	.short	0x010a
        /*30ee*/ 	.byte	0x3f
	.zero		1


	//   ....[12]....
        /*30f0*/ 	.word	0x00004d80
        /*30f4*/ 	.word	0x00000004
        /*30f8*/ 	.word	0x00000000
        /*30fc*/ 	.short	0x010a
        /*30fe*/ 	.byte	0x3f
	.zero		1


	//   ....[13]....
        /*3100*/ 	.word	0x00004dc0
        /*3104*/ 	.word	0x00000004
        /*3108*/ 	.word	0x00000000
        /*310c*/ 	.short	0x010a
        /*310e*/ 	.byte	0x3f
	.zero		1


	//   ....[14]....
        /*3110*/ 	.word	0x00009050
        /*3114*/ 	.word	0x00000004
        /*3118*/ 	.word	0x00000000
        /*311c*/ 	.short	0x0101
        /*311e*/ 	.byte	0x3f
	.zero		1


	//   ....[15]....
        /*3120*/ 	.word	0x00009250
        /*3124*/ 	.word	0x00000000
        /*3128*/ 	.word	0x00000000
        /*312c*/ 	.short	0x0101
        /*312e*/ 	.byte	0x3f
	.zero		1


	//   ....[16]....
        /*3130*/ 	.word	0x0001aa50
        /*3134*/ 	.word	0x00000011
        /*3138*/ 	.word	0x00000020
        /*313c*/ 	.short	0x010a
        /*313e*/ 	.byte	0x3f
	.zero		1


	//   ....[17]....
        /*3140*/ 	.word	0x0001ae20
        /*3144*/ 	.word	0x00000003
        /*3148*/ 	.word	0x00000058
        /*314c*/ 	.short	0x0101
        /*314e*/ 	.byte	0x3f
	.zero		1


	//   ....[18]....
        /*3150*/ 	.word	0x0001b5b0
        /*3154*/ 	.word	0x00000005
        /*3158*/ 	.word	0x00000000
        /*315c*/ 	.short	0x010a
        /*315e*/ 	.byte	0x3f
	.zero		1


	//   ....[19]....
        /*3160*/ 	.word	0x0001b630
        /*3164*/ 	.word	0x00000007
        /*3168*/ 	.word	0x00000000
        /*316c*/ 	.short	0x010a
        /*316e*/ 	.byte	0x3f
	.zero		1


	//   ....[20]....
        /*3170*/ 	.word	0x0001b6c0
        /*3174*/ 	.word	0x00000006
        /*3178*/ 	.word	0x00000000
        /*317c*/ 	.short	0x010a
        /*317e*/ 	.byte	0x3f
	.zero		1


	//   ....[21]....
        /*3180*/ 	.word	0x0001b750
        /*3184*/ 	.word	0x00000003
        /*3188*/ 	.word	0x00000000
        /*318c*/ 	.short	0x010a
        /*318e*/ 	.byte	0x3f
	.zero		1


	//   ....[22]....
        /*3190*/ 	.word	0x0001b7b0
        /*3194*/ 	.word	0x00000004
        /*3198*/ 	.word	0x00000000
        /*319c*/ 	.short	0x010a
        /*319e*/ 	.byte	0x3f
	.zero		1


	//   ....[23]....
        /*31a0*/ 	.word	0x0001b800
        /*31a4*/ 	.word	0x00000004
        /*31a8*/ 	.word	0x00000000
        /*31ac*/ 	.short	0x010a
        /*31ae*/ 	.byte	0x3f
	.zero		1


	//   ....[24]....
        /*31b0*/ 	.word	0x0001b8d0
        /*31b4*/ 	.word	0x00000011
        /*31b8*/ 	.word	0x00000020
        /*31bc*/ 	.short	0x010a
        /*31be*/ 	.byte	0x3f
	.zero		1


	//   ....[25]....
        /*31c0*/ 	.word	0x0001b9a0
        /*31c4*/ 	.word	0x00000005
        /*31c8*/ 	.word	0x00000000
        /*31cc*/ 	.short	0x010a
        /*31ce*/ 	.byte	0x3f
	.zero		1


	//   ....[26]....
        /*31d0*/ 	.word	0x0001b9f0
        /*31d4*/ 	.word	0x00000007
        /*31d8*/ 	.word	0x00000000
        /*31dc*/ 	.short	0x010a
        /*31de*/ 	.byte	0x3f
	.zero		1


	//   ....[27]....
        /*31e0*/ 	.word	0x0001ba40
        /*31e4*/ 	.word	0x00000006
        /*31e8*/ 	.word	0x00000000
        /*31ec*/ 	.short	0x010a
        /*31ee*/ 	.byte	0x3f
	.zero		1


	//----- nvinfo : EIATTR_NUM_MBARRIERS
	.align		4
.L_37:
        /*31f0*/ 	.byte	0x03, 0x38
        /*31f2*/ 	.short	0x000a


	//----- nvinfo : EIATTR_EXIT_INSTR_OFFSETS
	.align		4
        /*31f4*/ 	.byte	0x04, 0x1c
        /*31f6*/ 	.short	(.L_39 - .L_38)


	//   ....[0]....
.L_38:
        /*31f8*/ 	.word	0x000009b0


	//   ....[1]....
        /*31fc*/ 	.word	0x000011e0


	//   ....[2]....
        /*3200*/ 	.word	0x0001a110


	//   ....[3]....
        /*3204*/ 	.word	0x0001a6c0


	//   ....[4]....
        /*3208*/ 	.word	0x0001b7a0


	//----- nvinfo : EIATTR_MAX_THREADS
	.align		4
.L_39:
        /*320c*/ 	.byte	0x04, 0x05
        /*320e*/ 	.short	(.L_41 - .L_40)
.L_40:
        /*3210*/ 	.word	0x00000180
        /*3214*/ 	.word	0x00000001
        /*3218*/ 	.word	0x00000001


	//----- nvinfo : EIATTR_CRS_STACK_SIZE
	.align		4
.L_41:
        /*321c*/ 	.byte	0x04, 0x1e
        /*321e*/ 	.short	(.L_43 - .L_42)
.L_42:
        /*3220*/ 	.word	0x00000000


	//----- nvinfo : EIATTR_CBANK_PARAM_SIZE
	.align		4
.L_43:
        /*3224*/ 	.byte	0x03, 0x19
        /*3226*/ 	.short	0x0470


	//----- nvinfo : EIATTR_PARAM_CBANK
	.align		4
        /*3228*/ 	.byte	0x04, 0x0a
        /*322a*/ 	.short	(.L_45 - .L_44)
	.align		4
.L_44:
        /*322c*/ 	.word	index@(.nv.constant0._ZN7cutlass13device_kernelINS_4gemm6kernel13GemmUniversalIN4cute5tupleIJiiiiEEENS1_10collective13CollectiveMmaINS1_34MainloopSm90TmaGmmaWarpSpecializedILi4ENS5_IJNS4_1CILi2EEENSA_ILi1EEESC_EEENS1_35KernelTmaWarpSpecializedCooperativeEEENS5_IJNSA_ILi192EEENSA_ILi256EEENSA_ILi64EEEEEENS_10bfloat16_tENS5_IJlSC_lEEESK_SL_NS4_8TiledMMAINS4_8MMA_AtomIJNS4_4SM904GMMA28MMA_64x256x16_F32BF16BF16_SSILNSP_5MajorE0ELSR_0ELNSP_7ScaleInE1ELSS_1EEEEEENS4_6LayoutISD_NS5_IJSC_NSA_ILi0EEESW_EEEEENS5_IJNS4_10UnderscoreESZ_SZ_EEEEENS4_13SM90_TMA_LOADENS4_14ComposedLayoutINS4_7SwizzleILi3ELi4ELi3EEENS4_18smem_ptr_flag_bitsILi16EEENSV_INS5_IJNSA_ILi8EEESI_EEENS5_IJSI_SC_EEEEEEEvNS4_8identityENS4_23SM90_TMA_LOAD_MULTICASTES1C_vS1D_EENS_8epilogue10collective6detail29Sm90TmaWarpSpecializedAdapterINS1H_15DefaultEpilogueISK_SL_SL_NS1G_6thread17LinearCombinationISK_Li1EffLNS1L_9ScaleType4KindE0ELNS_15FloatRoundStyleE2ESK_EENS1_15EpilogueDefaultEEEEEvvEEEEvNT_6ParamsE)
        /*3230*/ 	.short	0x0210
        /*3232*/ 	.short	0x0470


	//----- nvinfo : EIATTR_SW_WAR
	.align		4
.L_45:
        /*3234*/ 	.byte	0x04, 0x36
        /*3236*/ 	.short	(.L_47 - .L_46)
.L_46:
        /*3238*/ 	.word	0x00000008
.L_47:


//--------------------- .nv.callgraph             --------------------------
	.section	.nv.callgraph,"",@"SHT_CUDA_CALLGRAPH"
	.align	4
	.sectionentsize	8
	.align		4
        /*0000*/ 	.word	0x00000000
	.align		4
        /*0004*/ 	.word	0xffffffff
	.align		4
        /*0008*/ 	.word	index@(_ZN7cutlass13device_kernelINS_4gemm6kernel13GemmUniversalIN4cute5tupleIJiiiiEEENS1_10collective13CollectiveMmaINS1_34MainloopSm90TmaGmmaWarpSpecializedILi4ENS5_IJNS4_1CILi2EEENSA_ILi1EEESC_EEENS1_35KernelTmaWarpSpecializedCooperativeEEENS5_IJNSA_ILi192EEENSA_ILi256EEENSA_ILi64EEEEEENS_10bfloat16_tENS5_IJlSC_lEEESK_SL_NS4_8TiledMMAINS4_8MMA_AtomIJNS4_4SM904GMMA28MMA_64x256x16_F32BF16BF16_SSILNSP_5MajorE0ELSR_0ELNSP_7ScaleInE1ELSS_1EEEEEENS4_6LayoutISD_NS5_IJSC_NSA_ILi0EEESW_EEEEENS5_IJNS4_10UnderscoreESZ_SZ_EEEEENS4_13SM90_TMA_LOADENS4_14ComposedLayoutINS4_7SwizzleILi3ELi4ELi3EEENS4_18smem_ptr_flag_bitsILi16EEENSV_INS5_IJNSA_ILi8EEESI_EEENS5_IJSI_SC_EEEEEEEvNS4_8identityENS4_23SM90_TMA_LOAD_MULTICASTES1C_vS1D_EENS_8epilogue10collective6detail29Sm90TmaWarpSpecializedAdapterINS1H_15DefaultEpilogueISK_SL_SL_NS1G_6thread17LinearCombinationISK_Li1EffLNS1L_9ScaleType4KindE0ELNS_15FloatRoundStyleE2ESK_EENS1_15EpilogueDefaultEEEEEvvEEEEvNT_6ParamsE)
	.align		4
        /*000c*/ 	.word	index@(__assertfail)
	.align		4
        /*0010*/ 	.word	0x00000000
	.align		4
        /*0014*/ 	.word	0xfffffffe
	.align		4
        /*0018*/ 	.word	0x00000000
	.align		4
        /*001c*/ 	.word	0xfffffffd
	.align		4
        /*0020*/ 	.word	0x00000000
	.align		4
        /*0024*/ 	.word	0xfffffffc


//--------------------- .nv.constant4             --------------------------
	.section	.nv.constant4,"a",@progbits
	.align	8
	.align		8
.nv.constant4:
        /*0000*/ 	.dword	__assertfail
	.align		8
        /*0008*/ 	.dword	__unnamed_1
	.align		8
        /*0010*/ 	.dword	_ZN39_INTERNAL_5f5ac464_4_k_cu_4d99d62d_56824cuda3std3__45__cpo5beginE
	.align		8
        /*0018*/ 	.dword	_ZN39_INTERNAL_5f5ac464_4_k_cu_4d99d62d_56824cuda3std3__45__cpo3endE
	.align		8
        /*0020*/ 	.dword	_ZN39_INTERNAL_5f5ac464_4_k_cu_4d99d62d_56824cuda3std3__45__cpo6cbeginE
	.align		8
        /*0028*/ 	.dword	_ZN39_INTERNAL_5f5ac464_4_k_cu_4d99d62d_56824cuda3std3__45__cpo4cendE
	.align		8
        /*0030*/ 	.dword	_ZN39_INTERNAL_5f5ac464_4_k_cu_4d99d62d_56824cuda3std3__441_GLOBAL__N__5f5ac464_4_k_cu_4d99d62d_56826ignoreE
	.align		8
        /*0038*/ 	.dword	_ZN39_INTERNAL_5f5ac464_4_k_cu_4d99d62d_56824cuda3std3__419piecewise_constructE
	.align		8
        /*0040*/ 	.dword	_ZN39_INTERNAL_5f5ac464_4_k_cu_4d99d62d_56824cuda3std3__48in_placeE
	.align		8
        /*0048*/ 	.dword	_ZN39_INTERNAL_5f5ac464_4_k_cu_4d99d62d_56824cuda3std6ranges3__45__cpo4swapE
	.align		8
        /*0050*/ 	.dword	_ZN39_INTERNAL_5f5ac464_4_k_cu_4d99d62d_56824cuda3std6ranges3__45__cpo9iter_moveE
	.align		8
        /*0058*/ 	.dword	_ZN39_INTERNAL_5f5ac464_4_k_cu_4d99d62d_56824cute7productE
	.align		8
        /*0060*/ 	.dword	_ZN39_INTERNAL_5f5ac464_4_k_cu_4d99d62d_56824cute1_E
	.align		8
        /*0068*/ 	.dword	$str$22
	.align		8
        /*0070*/ 	.dword	$str$23


//--------------------- .text._ZN7cutlass13device_kernelINS_4gemm6kernel13GemmUniversalIN4cute5tupleIJiiiiEEENS1_10collective13CollectiveMmaINS1_34MainloopSm90TmaGmmaWarpSpecializedILi4ENS5_IJNS4_1CILi2EEENSA_ILi1EEESC_EEENS1_35KernelTmaWarpSpecializedCooperativeEEENS5_IJNSA_ILi192EEENSA_ILi256EEENSA_ILi64EEEEEENS_10bfloat16_tENS5_IJlSC_lEEESK_SL_NS4_8TiledMMAINS4_8MMA_AtomIJNS4_4SM904GMMA28MMA_64x256x16_F32BF16BF16_SSILNSP_5MajorE0ELSR_0ELNSP_7ScaleInE1ELSS_1EEEEEENS4_6LayoutISD_NS5_IJSC_NSA_ILi0EEESW_EEEEENS5_IJNS4_10UnderscoreESZ_SZ_EEEEENS4_13SM90_TMA_LOADENS4_14ComposedLayoutINS4_7SwizzleILi3ELi4ELi3EEENS4_18smem_ptr_flag_bitsILi16EEENSV_INS5_IJNSA_ILi8EEESI_EEENS5_IJSI_SC_EEEEEEEvNS4_8identityENS4_23SM90_TMA_LOAD_MULTICASTES1C_vS1D_EENS_8epilogue10collective6detail29Sm90TmaWarpSpecializedAdapterINS1H_15DefaultEpilogueISK_SL_SL_NS1G_6thread17LinearCombinationISK_Li1EffLNS1L_9ScaleType4KindE0ELNS_15FloatRoundStyleE2ESK_EENS1_15EpilogueDefaultEEEEEvvEEEEvNT_6ParamsE --------------------------
	.section	.text._ZN7cutlass13device_kernelINS_4gemm6kernel13GemmUniversalIN4cute5tupleIJiiiiEEENS1_10collective13CollectiveMmaINS1_34MainloopSm90TmaGmmaWarpSpecializedILi4ENS5_IJNS4_1CILi2EEENSA_ILi1EEESC_EEENS1_35KernelTmaWarpSpecializedCooperativeEEENS5_IJNSA_ILi192EEENSA_ILi256EEENSA_ILi64EEEEEENS_10bfloat16_tENS5_IJlSC_lEEESK_SL_NS4_8TiledMMAINS4_8MMA_AtomIJNS4_4SM904GMMA28MMA_64x256x16_F32BF16BF16_SSILNSP_5MajorE0ELSR_0ELNSP_7ScaleInE1ELSS_1EEEEEENS4_6LayoutISD_NS5_IJSC_NSA_ILi0EEESW_EEEEENS5_IJNS4_10UnderscoreESZ_SZ_EEEEENS4_13SM90_TMA_LOADENS4_14ComposedLayoutINS4_7SwizzleILi3ELi4ELi3EEENS4_18smem_ptr_flag_bitsILi16EEENSV_INS5_IJNSA_ILi8EEESI_EEENS5_IJSI_SC_EEEEEEEvNS4_8identityENS4_23SM90_TMA_LOAD_MULTICASTES1C_vS1D_EENS_8epilogue10collective6detail29Sm90TmaWarpSpecializedAdapterINS1H_15DefaultEpilogueISK_SL_SL_NS1G_6thread17LinearCombinationISK_Li1EffLNS1L_9ScaleType4KindE0ELNS_15FloatRoundStyleE2ESK_EENS1_15EpilogueDefaultEEEEEvvEEEEvNT_6ParamsE,"ax",@progbits
	.align	128
.text._ZN7cutlass13device_kernelINS_4gemm6kernel13GemmUniversalIN4cute5tupleIJiiiiEEENS1_10collective13CollectiveMmaINS1_34MainloopSm90TmaGmmaWarpSpecializedILi4ENS5_IJNS4_1CILi2EEENSA_ILi1EEESC_EEENS1_35KernelTmaWarpSpecializedCooperativeEEENS5_IJNSA_ILi192EEENSA_ILi256EEENSA_ILi64EEEEEENS_10bfloat16_tENS5_IJlSC_lEEESK_SL_NS4_8TiledMMAINS4_8MMA_AtomIJNS4_4SM904GMMA28MMA_64x256x16_F32BF16BF16_SSILNSP_5MajorE0ELSR_0ELNSP_7ScaleInE1ELSS_1EEEEEENS4_6LayoutISD_NS5_IJSC_NSA_ILi0EEESW_EEEEENS5_IJNS4_10UnderscoreESZ_SZ_EEEEENS4_13SM90_TMA_LOADENS4_14ComposedLayoutINS4_7SwizzleILi3ELi4ELi3EEENS4_18smem_ptr_flag_bitsILi16EEENSV_INS5_IJNSA_ILi8EEESI_EEENS5_IJSI_SC_EEEEEEEvNS4_8identityENS4_23SM90_TMA_LOAD_MULTICASTES1C_vS1D_EENS_8epilogue10collective6detail29Sm90TmaWarpSpecializedAdapterINS1H_15DefaultEpilogueISK_SL_SL_NS1G_6thread17LinearCombinationISK_Li1EffLNS1L_9ScaleType4KindE0ELNS_15FloatRoundStyleE2ESK_EENS1_15EpilogueDefaultEEEEEvvEEEEvNT_6ParamsE:
        .type           _ZN7cutlass13device_kernelINS_4gemm6kernel13GemmUniversalIN4cute5tupleIJiiiiEEENS1_10collective13CollectiveMmaINS1_34MainloopSm90TmaGmmaWarpSpecializedILi4ENS5_IJNS4_1CILi2EEENSA_ILi1EEESC_EEENS1_35KernelTmaWarpSpecializedCooperativeEEENS5_IJNSA_ILi192EEENSA_ILi256EEENSA_ILi64EEEEEENS_10bfloat16_tENS5_IJlSC_lEEESK_SL_NS4_8TiledMMAINS4_8MMA_AtomIJNS4_4SM904GMMA28MMA_64x256x16_F32BF16BF16_SSILNSP_5MajorE0ELSR_0ELNSP_7ScaleInE1ELSS_1EEEEEENS4_6LayoutISD_NS5_IJSC_NSA_ILi0EEESW_EEEEENS5_IJNS4_10UnderscoreESZ_SZ_EEEEENS4_13SM90_TMA_LOADENS4_14ComposedLayoutINS4_7SwizzleILi3ELi4ELi3EEENS4_18smem_ptr_flag_bitsILi16EEENSV_INS5_IJNSA_ILi8EEESI_EEENS5_IJSI_SC_EEEEEEEvNS4_8identityENS4_23SM90_TMA_LOAD_MULTICASTES1C_vS1D_EENS_8epilogue10collective6detail29Sm90TmaWarpSpecializedAdapterINS1H_15DefaultEpilogueISK_SL_SL_NS1G_6thread17LinearCombinationISK_Li1EffLNS1L_9ScaleType4KindE0ELNS_15FloatRoundStyleE2ESK_EENS1_15EpilogueDefaultEEEEEvvEEEEvNT_6ParamsE,@function
        .size           _ZN7cutlass13device_kernelINS_4gemm6kernel13GemmUniversalIN4cute5tupleIJiiiiEEENS1_10collective13CollectiveMmaINS1_34MainloopSm90TmaGmmaWarpSpecializedILi4ENS5_IJNS4_1CILi2EEENSA_ILi1EEESC_EEENS1_35KernelTmaWarpSpecializedCooperativeEEENS5_IJNSA_ILi192EEENSA_ILi256EEENSA_ILi64EEEEEENS_10bfloat16_tENS5_IJlSC_lEEESK_SL_NS4_8TiledMMAINS4_8MMA_AtomIJNS4_4SM904GMMA28MMA_64x256x16_F32BF16BF16_SSILNSP_5MajorE0ELSR_0ELNSP_7ScaleInE1ELSS_1EEEEEENS4_6LayoutISD_NS5_IJSC_NSA_ILi0EEESW_EEEEENS5_IJNS4_10UnderscoreESZ_SZ_EEEEENS4_13SM90_TMA_LOADENS4_14ComposedLayoutINS4_7SwizzleILi3ELi4ELi3EEENS4_18smem_ptr_flag_bitsILi16EEENSV_INS5_IJNSA_ILi8EEESI_EEENS5_IJSI_SC_EEEEEEEvNS4_8identityENS4_23SM90_TMA_LOAD_MULTICASTES1C_vS1D_EENS_8epilogue10collective6detail29Sm90TmaWarpSpecializedAdapterINS1H_15DefaultEpilogueISK_SL_SL_NS1G_6thread17LinearCombinationISK_Li1EffLNS1L_9ScaleType4KindE0ELNS_15FloatRoundStyleE2ESK_EENS1_15EpilogueDefaultEEEEEvvEEEEvNT_6ParamsE,(.L_x_579 - _ZN7cutlass13device_kernelINS_4gemm6kernel13GemmUniversalIN4cute5tupleIJiiiiEEENS1_10collective13CollectiveMmaINS1_34MainloopSm90TmaGmmaWarpSpecializedILi4ENS5_IJNS4_1CILi2EEENSA_ILi1EEESC_EEENS1_35KernelTmaWarpSpecializedCooperativeEEENS5_IJNSA_ILi192EEENSA_ILi256EEENSA_ILi64EEEEEENS_10bfloat16_tENS5_IJlSC_lEEESK_SL_NS4_8TiledMMAINS4_8MMA_AtomIJNS4_4SM904GMMA28MMA_64x256x16_F32BF16BF16_SSILNSP_5MajorE0ELSR_0ELNSP_7ScaleInE1ELSS_1EEEEEENS4_6LayoutISD_NS5_IJSC_NSA_ILi0EEESW_EEEEENS5_IJNS4_10UnderscoreESZ_SZ_EEEEENS4_13SM90_TMA_LOADENS4_14ComposedLayoutINS4_7SwizzleILi3ELi4ELi3EEENS4_18smem_ptr_flag_bitsILi16EEENSV_INS5_IJNSA_ILi8EEESI_EEENS5_IJSI_SC_EEEEEEEvNS4_8identityENS4_23SM90_TMA_LOAD_MULTICASTES1C_vS1D_EENS_8epilogue10collective6detail29Sm90TmaWarpSpecializedAdapterINS1H_15DefaultEpilogueISK_SL_SL_NS1G_6thread17LinearCombinationISK_Li1EffLNS1L_9ScaleType4KindE0ELNS_15FloatRoundStyleE2ESK_EENS1_15EpilogueDefaultEEEEEvvEEEEvNT_6ParamsE)
        .other          _ZN7cutlass13device_kernelINS_4gemm6kernel13GemmUniversalIN4cute5tupleIJiiiiEEENS1_10collective13CollectiveMmaINS1_34MainloopSm90TmaGmmaWarpSpecializedILi4ENS5_IJNS4_1CILi2EEENSA_ILi1EEESC_EEENS1_35KernelTmaWarpSpecializedCooperativeEEENS5_IJNSA_ILi192EEENSA_ILi256EEENSA_ILi64EEEEEENS_10bfloat16_tENS5_IJlSC_lEEESK_SL_NS4_8TiledMMAINS4_8MMA_AtomIJNS4_4SM904GMMA28MMA_64x256x16_F32BF16BF16_SSILNSP_5MajorE0ELSR_0ELNSP_7ScaleInE1ELSS_1EEEEEENS4_6LayoutISD_NS5_IJSC_NSA_ILi0EEESW_EEEEENS5_IJNS4_10UnderscoreESZ_SZ_EEEEENS4_13SM90_TMA_LOADENS4_14ComposedLayoutINS4_7SwizzleILi3ELi4ELi3EEENS4_18smem_ptr_flag_bitsILi16EEENSV_INS5_IJNSA_ILi8EEESI_EEENS5_IJSI_SC_EEEEEEEvNS4_8identityENS4_23SM90_TMA_LOAD_MULTICASTES1C_vS1D_EENS_8epilogue10collective6detail29Sm90TmaWarpSpecializedAdapterINS1H_15DefaultEpilogueISK_SL_SL_NS1G_6thread17LinearCombinationISK_Li1EffLNS1L_9ScaleType4KindE0ELNS_15FloatRoundStyleE2ESK_EENS1_15EpilogueDefaultEEEEEvvEEEEvNT_6ParamsE,@"STO_CUDA_ENTRY STV_DEFAULT"
_ZN7cutlass13device_kernelINS_4gemm6kernel13GemmUniversalIN4cute5tupleIJiiiiEEENS1_10collective13CollectiveMmaINS1_34MainloopSm90TmaGmmaWarpSpecializedILi4ENS5_IJNS4_1CILi2EEENSA_ILi1EEESC_EEENS1_35KernelTmaWarpSpecializedCooperativeEEENS5_IJNSA_ILi192EEENSA_ILi256EEENSA_ILi64EEEEEENS_10bfloat16_tENS5_IJlSC_lEEESK_SL_NS4_8TiledMMAINS4_8MMA_AtomIJNS4_4SM904GMMA28MMA_64x256x16_F32BF16BF16_SSILNSP_5MajorE0ELSR_0ELNSP_7ScaleInE1ELSS_1EEEEEENS4_6LayoutISD_NS5_IJSC_NSA_ILi0EEESW_EEEEENS5_IJNS4_10UnderscoreESZ_SZ_EEEEENS4_13SM90_TMA_LOADENS4_14ComposedLayoutINS4_7SwizzleILi3ELi4ELi3EEENS4_18smem_ptr_flag_bitsILi16EEENSV_INS5_IJNSA_ILi8EEESI_EEENS5_IJSI_SC_EEEEEEEvNS4_8identityENS4_23SM90_TMA_LOAD_MULTICASTES1C_vS1D_EENS_8epilogue10collective6detail29Sm90TmaWarpSpecializedAdapterINS1H_15DefaultEpilogueISK_SL_SL_NS1G_6thread17LinearCombinationISK_Li1EffLNS1L_9ScaleType4KindE0ELNS_15FloatRoundStyleE2ESK_EENS1_15EpilogueDefaultEEEEEvvEEEEvNT_6ParamsE:
[----:B------:R-:W0:Y:S02]  /*0000*/  LDC R1, c[0x0][0x28] ;  /* 0x00000a00ff017b82 */ /* 0x000e240000000800 */
[----:B0-----:R-:W-:Y:S01]  /*0010*/  VIADD R1, R1, 0xfffff830 ;  /* 0xfffff83001017836 */ /* 0x001fe20000000000 */
[----:B------:R-:W0:Y:S01]  /*0020*/  S2R R4, SR_TID.X ;  /* 0x0000000000047919 */ /* 0x000e220000002100 */
[----:B------:R-:W-:Y:S01]  /*0030*/  ELECT P0, URZ, PT ;  /* 0x00000000003f782f */ /* 0x000fe20003800000 */
[----:B------:R-:W-:Y:S01]  /*0040*/  BSSY B0, `(.L_x_0) ;  /* 0x0000015000007945 */ /* 0x000fe20003800000 */
[--C-:B0-----:R-:W-:Y:S02]  /*0050*/  SHF.R.U32.HI R0, RZ, 0x5, R4.reuse ;  /* 0x00000005ff007819 */ /* 0x101fe40000011604 */
[----:B------:R-:W-:-:S03]  /*0060*/  SHF.R.U32.HI R2, RZ, 0x7, R4 ;  /* 0x00000007ff027819 */ /* 0x000fc60000011604 */
[----:B------:R-:W0:Y:S04]  /*0070*/  SHFL.IDX PT, R3, R0, RZ, 0x1f ;  /* 0x00001fff00037589 */ /* 0x000e2800000e0000 */
[----:B------:R-:W1:Y:S01]  /*0080*/  SHFL.IDX PT, R2, R2, RZ, 0x1f ;  /* 0x00001fff02027589 */ /* 0x000e6200000e0000 */
[----:B0-----:R-:W-:Y:S02]  /*0090*/  R2UR UR4, R3 ;  /* 0x00000000030472ca */ /* 0x001fe400000e0000 */
[----:B-1----:R-:W-:-:S11]  /*00a0*/  R2UR UR6, R2 ;  /* 0x00000000020672ca */ /* 0x002fd600000e0000 */
[----:B------:R-:W-:Y:S02]  /*00b0*/  USHF.R.S32.HI UR5, URZ, 0x1f, UR4 ;  /* 0x0000001f3f057899 */ /* 0x000fe40008011404 */
[----:B------:R-:W-:Y:S02]  /*00c0*/  ISETP.NE.OR P0, PT, RZ, UR4, !P0 ;  /* 0x00000004ff007c0c */ /* 0x000fe4000c705670 */
[----:B------:R-:W-:-:S04]  /*00d0*/  ULEA.HI UR5, UR5, UR4, URZ, 0x2 ;  /* 0x0000000405057291 */ /* 0x000fc8000f8f103f */
[----:B------:R-:W-:-:S04]  /*00e0*/  ULOP3.LUT UR5, UR5, 0xfffffffc, URZ, 0xc0, !UPT ;  /* 0xfffffffc05057892 */ /* 0x000fc8000f8ec03f */
[----:B------:R-:W-:-:S03]  /*00f0*/  UIADD3 UR8, UR4, -UR5, URZ ;  /* 0x8000000504087290 */ /* 0x000fc6000fffe03f */
[----:B------:R-:W-:Y:S09]  /*0100*/  @P0 BRA `(.L_x_1) ;  /* 0x0000000000200947 */ /* 0x000ff20003800000 */
[----:B------:R-:W-:Y:S02]  /*0110*/  ULDC.64 UR4, c[0x0][0x198] ;  /* 0x0000660000047ab9 */ /* 0x000fe40000000a00 */
[----:B------:R-:W-:Y:S02]  /*0120*/  UIADD3 UR10, UP0, UR4, 0xf0, URZ ;  /* 0x000000f0040a7890 */ /* 0x000fe4000ff1e03f */
[----:B------:R-:W-:Y:S02]  /*0130*/  UIADD3 UR4, UP1, UR4, 0x1f0, URZ ;  /* 0x000001f004047890 */ /* 0x000fe4000ff3e03f */
[----:B------:R-:W-:Y:S02]  /*0140*/  UIADD3.X UR11, URZ, UR5, URZ, UP0, !UPT ;  /* 0x000000053f0b7290 */ /* 0x000fe400087fe43f */
[----:B------:R-:W-:-:S07]  /*0150*/  UIADD3.X UR5, URZ, UR5, URZ, UP1, !UPT ;  /* 0x000000053f057290 */ /* 0x000fce0008ffe43f */
[----:B------:R0:W-:Y:S02]  /*0160*/  UTMACCTL.PF [UR10] ;  /* 0x000000000a0079b9 */ /* 0x0001e40008040000 */
[----:B------:R0:W-:Y:S02]  /*0170*/  UTMACCTL.PF [UR4] ;  /* 0x00000000040079b9 */ /* 0x0001e40008040000 */
[----:B0-----:R-:W-:Y:S01]  /*0180*/  NOP ;  /* 0x0000000000007918 */ /* 0x001fe20000000000 */
.L_x_1:
[----:B------:R-:W-:Y:S05]  /*0190*/  BSYNC B0 ;  /* 0x0000000000007941 */ /* 0x000fea0003800000 */
.L_x_0:
[----:B------:R-:W0:Y:S01]  /*01a0*/  SHFL.IDX PT, R3, R0, RZ, 0x1f ;  /* 0x00001fff00037589 */ /* 0x000e2200000e0000 */
[----:B------:R-:W-:Y:S01]  /*01b0*/  UISETP.NE.AND UP0, UPT, UR8, 0x3, UPT ;  /* 0x000000030800788c */ /* 0x000fe2000bf05270 */
[----:B------:R-:W-:Y:S01]  /*01c0*/  ISETP.NE.AND P1, PT, RZ, UR6, PT ;  /* 0x00000006ff007c0c */ /* 0x000fe2000bf25270 */
[----:B------:R-:W-:Y:S02]  /*01d0*/  UIADD3 UR10, UR6, -0x1, URZ ;  /* 0xffffffff060a7890 */ /* 0x000fe4000fffe03f */
[----:B------:R-:W-:Y:S02]  /*01e0*/  UISETP.EQ.OR UP0, UPT, UR8, URZ, !UP0 ;  /* 0x0000003f0800728c */ /* 0x000fe4000c702670 */
[----:B------:R-:W-:Y:S02]  /*01f0*/  UISETP.GE.U32.AND UP1, UPT, UR10, 0x2, UPT ;  /* 0x000000020a00788c */ /* 0x000fe4000bf26070 */
[----:B------:R-:W-:-:S04]  /*0200*/  UISETP.EQ.AND UP0, UPT, UR6, URZ, UP0 ;  /* 0x0000003f0600728c */ /* 0x000fc80008702270 */
[----:B------:R-:W-:-:S04]  /*0210*/  USEL UR40, URZ, 0x1, !UP0 ;  /* 0x000000013f287887 */ /* 0x000fc8000c000000 */
[----:B------:R-:W-:Y:S01]  /*0220*/  USEL UR40, UR40, 0x2, UP1 ;  /* 0x0000000228287887 */ /* 0x000fe20008800000 */
[----:B0-----:R-:W-:-:S13]  /*0230*/  ISETP.NE.AND P0, PT, R3, RZ, PT ;  /* 0x000000ff0300720c */ /* 0x001fda0003f05270 */
[----:B------:R-:W-:Y:S05]  /*0240*/  @P0 BRA `(.L_x_2) ;  /* 0x0000000000580947 */ /* 0x000fea0003800000 */
[----:B------:R-:W0:Y:S01]  /*0250*/  S2UR UR9, SR_CgaCtaId ;  /* 0x00000000000979c3 */ /* 0x000e220000008800 */
[----:B------:R-:W-:Y:S01]  /*0260*/  UMOV UR4, 0x400 ;  /* 0x0000040000047882 */ /* 0x000fe20000000000 */
[----:B------:R-:W-:Y:S01]  /*0270*/  UMOV UR5, 0x1 ;  /* 0x0000000100057882 */ /* 0x000fe20000000000 */
[----:B------:R-:W-:Y:S01]  /*0280*/  UMOV UR6, 0x4 ;  /* 0x0000000400067882 */ /* 0x000fe20000000000 */
[----:B------:R-:W-:Y:S01]  /*0290*/  ELECT P0, URZ, PT ;  /* 0x00000000003f782f */ /* 0x000fe20003800000 */
[----:B------:R-:W-:-:S04]  /*02a0*/  UIADD3 UR6, -UR6, 0x100000, URZ ;  /* 0x0010000006067890 */ /* 0x000fc8000fffe13f */
[----:B------:R-:W-:Y:S02]  /*02b0*/  USHF.L.U32 UR7, UR6, 0xb, URZ ;  /* 0x0000000b06077899 */ /* 0x000fe4000800063f */
[----:B------:R-:W-:Y:S02]  /*02c0*/  USHF.L.U32 UR6, UR6, 0x1, URZ ;  /* 0x0000000106067899 */ /* 0x000fe4000800063f */
[----:B0-----:R-:W-:Y:S02]  /*02d0*/  ULEA UR9, UR9, UR4, 0x18 ;  /* 0x0000000409097291 */ /* 0x001fe4000f8ec03f */
[----:B------:R-:W-:-:S04]  /*02e0*/  UIADD3 UR4, -UR5, 0x100000, URZ ;  /* 0x0010000005047890 */ /* 0x000fc8000fffe13f */
[----:B------:R-:W-:Y:S02]  /*02f0*/  USHF.L.U32 UR5, UR4, 0xb, URZ ;  /* 0x0000000b04057899 */ /* 0x000fe4000800063f */
[----:B------:R-:W-:Y:S01]  /*0300*/  USHF.L.U32 UR4, UR4, 0x1, URZ ;  /* 0x0000000104047899 */ /* 0x000fe2000800063f */
[----:B------:R-:W0:Y:S11]  /*0310*/  FENCE.VIEW.ASYNC.S ;  /* 0x00000000000073c6 */ /* 0x000e360000000000 */
[----:B0-----:R0:W1:Y:S01]  /*0320*/  SYNCS.EXCH.64 URZ, [UR9], UR4 ;  /* 0x00000004093f75b2 */ /* 0x0010620008000100 */
[----:B------:R0:W2:Y:S01]  /*0330*/  SYNCS.EXCH.64 URZ, [UR9+0x20], UR6 ;  /* 0x00002006093f75b2 */ /* 0x0000a20008000100 */
[----:B------:R0:W3:Y:S01]  /*0340*/  SYNCS.EXCH.64 URZ, [UR9+0x8], UR4 ;  /* 0x00000804093f75b2 */ /* 0x0000e20008000100 */
[----:B------:R0:W4:Y:S01]  /*0350*/  SYNCS.EXCH.64 URZ, [UR9+0x28], UR6 ;  /* 0x00002806093f75b2 */ /* 0x0001220008000100 */
[----:B------:R0:W0:Y:S01]  /*0360*/  SYNCS.EXCH.64 URZ, [UR9+0x10], UR4 ;  /* 0x00001004093f75b2 */ /* 0x0000220008000100 */
[----:B------:R0:W0:Y:S01]  /*0370*/  SYNCS.EXCH.64 URZ, [UR9+0x30], UR6 ;  /* 0x00003006093f75b2 */ /* 0x0000220008000100 */
[----:B------:R0:W0:Y:S01]  /*0380*/  SYNCS.EXCH.64 URZ, [UR9+0x18], UR4 ;  /* 0x00001804093f75b2 */ /* 0x0000220008000100 */
[----:B------:R0:W0:Y:S01]  /*0390*/  SYNCS.EXCH.64 URZ, [UR9+0x38], UR6 ;  /* 0x00003806093f75b2 */ /* 0x0000220008000100 */
[----:B------:R-:W-:Y:S01]  /*03a0*/  NOP ;  /* 0x0000000000007918 */ /* 0x000fe20000000000 */
.L_x_2:
[----:B------:R-:W-:Y:S01]  /*03b0*/  SHF.R.S32.HI R2, RZ, 0x1f, R4 ;  /* 0x0000001fff027819 */ /* 0x000fe20000011404 */
[----:B------:R-:W5:Y:S01]  /*03c0*/  SHFL.IDX PT, R0, R0, RZ, 0x1f ;  /* 0x00001fff00007589 */ /* 0x000f6200000e0000 */
[----:B0-----:R-:W0:Y:S01]  /*03d0*/  S2UR UR9, SR_CTAID.X ;  /* 0x00000000000979c3 */ /* 0x001e220000002500 */
[----:B------:R-:W-:Y:S02]  /*03e0*/  ELECT P0, URZ, PT ;  /* 0x00000000003f782f */ /* 0x000fe40003800000 */
[----:B------:R-:W-:Y:S01]  /*03f0*/  LEA.HI R2, R2, R4, RZ, 0x7 ;  /* 0x0000000402027211 */ /* 0x000fe200078f38ff */
[----:B------:R-:W-:Y:S01]  /*0400*/  ULDC UR4, c[0x0][0x150] ;  /* 0x0000540000047ab9 */ /* 0x000fe20000000800 */
[----:B------:R-:W-:Y:S01]  /*0410*/  SHF.R.S32.HI R6, RZ, 0x1f, R3 ;  /* 0x0000001fff067819 */ /* 0x000fe20000011403 */
[----:B------:R-:W-:Y:S01]  /*0420*/  NOP ;  /* 0x0000000000007918 */ /* 0x000fe20000000000 */
[----:B------:R-:W-:Y:S01]  /*0430*/  LOP3.LUT R2, R2, 0xffffff80, RZ, 0xc0, !PT ;  /* 0xffffff8002027812 */ /* 0x000fe200078ec0ff */
[----:B------:R-:W-:Y:S01]  /*0440*/  NOP ;  /* 0x0000000000007918 */ /* 0x000fe20000000000 */
[----:B------:R-:W-:Y:S01]  /*0450*/  LEA.HI R6, R6, R3, RZ, 0x2 ;  /* 0x0000000306067211 */ /* 0x000fe200078f10ff */
[----:B------:R-:W1:Y:S01]  /*0460*/  LDC R8, c[0x0][0x144] ;  /* 0x00005100ff087b82 */ /* 0x000e620000000800 */
[----:B------:R-:W-:Y:S01]  /*0470*/  MOV R17, 0x1 ;  /* 0x0000000100117802 */ /* 0x000fe20000000f00 */
[----:B------:R-:W-:Y:S01]  /*0480*/  IMAD.IADD R4, R4, 0x1, -R2 ;  /* 0x0000000104047824 */ /* 0x000fe200078e0a02 */
[----:B------:R-:W-:Y:S01]  /*0490*/  LOP3.LUT R6, R6, 0x3ffffffc, RZ, 0xc0, !PT ;  /* 0x3ffffffc06067812 */ /* 0x000fe200078ec0ff */
[----:B------:R-:W2:Y:S03]  /*04a0*/  S2R R2, SR_CTAID.Y ;  /* 0x0000000000027919 */ /* 0x000ea60000002600 */
[----:B------:R-:W-:Y:S01]  /*04b0*/  SHF.R.S32.HI R5, RZ, 0x1f, R4 ;  /* 0x0000001fff057819 */ /* 0x000fe20000011404 */
[----:B------:R-:W-:Y:S01]  /*04c0*/  IMAD.IADD R6, R3, 0x1, -R6 ;  /* 0x0000000103067824 */ /* 0x000fe200078e0a06 */
[----:B------:R-:W3:Y:S02]  /*04d0*/  LDC R11, c[0x0][0x148] ;  /* 0x00005200ff0b7b82 */ /* 0x000ee40000000800 */
[----:B------:R-:W-:-:S02]  /*04e0*/  LEA.HI R5, R5, R4, RZ, 0x3 ;  /* 0x0000000405057211 */ /* 0x000fc400078f18ff */
[----:B-----5:R-:W-:Y:S02]  /*04f0*/  ISETP.NE.OR P0, PT, R0, RZ, !P0 ;  /* 0x000000ff0000720c */ /* 0x020fe40004705670 */
[--C-:B------:R-:W-:Y:S02]  /*0500*/  SHF.R.S32.HI R0, RZ, 0x3, R5.reuse ;  /* 0x00000003ff007819 */ /* 0x100fe40000011405 */
[----:B------:R-:W-:Y:S02]  /*0510*/  SHF.R.S32.HI R5, RZ, 0x1f, R5 ;  /* 0x0000001fff057819 */ /* 0x000fe40000011405 */
[----:B0-----:R-:W-:Y:S02]  /*0520*/  I2FP.F32.U32 R7, UR9 ;  /* 0x0000000900077c45 */ /* 0x001fe40008201000 */
[----:B------:R-:W-:-:S03]  /*0530*/  LEA.HI R5, R5, R0, RZ, 0x2 ;  /* 0x0000000005057211 */ /* 0x000fc600078f10ff */
[----:B------:R-:W-:Y:S01]  /*0540*/  FMUL R7, R7, UR4 ;  /* 0x0000000407077c20 */ /* 0x000fe20008400000 */
[----:B------:R-:W-:Y:S01]  /*0550*/  LOP3.LUT R5, R5, 0xfffffffc, RZ, 0xc0, !PT ;  /* 0xfffffffc05057812 */ /* 0x000fe200078ec0ff */
[----:B------:R-:W-:Y:S01]  /*0560*/  VOTEU.ALL UP0, P0 ;  /* 0x00000000003f7886 */ /* 0x000fe20000000000 */
[----:B------:R-:W-:Y:S01]  /*0570*/  ULDC UR4, c[0x0][0x154] ;  /* 0x0000550000047ab9 */ /* 0x000fe20000000800 */
[----:B------:R-:W-:Y:S02]  /*0580*/  VOTEU.ALL UP1, P0 ;  /* 0x00000000003f7886 */ /* 0x000fe40000020000 */
[----:B------:R-:W0:Y:S01]  /*0590*/  F2I.U32.TRUNC.NTZ R7, R7 ;  /* 0x0000000700077305 */ /* 0x000e22000020f000 */
[----:B------:R-:W-:Y:S01]  /*05a0*/  IMAD.IADD R5, R0, 0x1, -R5 ;  /* 0x0000000100057824 */ /* 0x000fe200078e0a05 */
[----:B------:R-:W5:Y:S01]  /*05b0*/  @!UP0 S2UR UR7, SR_CgaCtaId ;  /* 0x00000000000789c3 */ /* 0x000f620000008800 */
[----:B------:R-:W-:Y:S01]  /*05c0*/  @!UP0 UMOV UR6, 0x400 ;  /* 0x0000040000068882 */ /* 0x000fe20000000000 */
[----:B--2---:R-:W-:-:S02]  /*05d0*/  I2FP.F32.U32 R9, R2 ;  /* 0x0000000200097245 */ /* 0x004fc40000201000 */
[----:B------:R-:W-:-:S03]  /*05e0*/  LEA R5, R6, R5, 0x2 ;  /* 0x0000000506057211 */ /* 0x000fc600078e10ff */
[----:B------:R-:W-:Y:S01]  /*05f0*/  FMUL R9, R9, UR4 ;  /* 0x0000000409097c20 */ /* 0x000fe20008400000 */
[C---:B------:R-:W-:Y:S01]  /*0600*/  LEA.HI R0, R5.reuse, R5, RZ, 0x1 ;  /* 0x0000000505007211 */ /* 0x040fe200078f08ff */
[C---:B------:R-:W-:Y:S01]  /*0610*/  IMAD.SHL.U32 R154, R5.reuse, 0x4, RZ ;  /* 0x00000004059a7824 */ /* 0x040fe200078e00ff */
[----:B------:R-:W-:Y:S02]  /*0620*/  UMOV UR4, 0x20 ;  /* 0x0000002000047882 */ /* 0x000fe40000000000 */
[----:B------:R-:W-:Y:S01]  /*0630*/  LOP3.LUT R6, R0, 0xfffffffe, RZ, 0xc0, !PT ;  /* 0xfffffffe00067812 */ /* 0x000fe200078ec0ff */
[----:B0-----:R-:W-:Y:S01]  /*0640*/  IMAD.MOV R13, RZ, RZ, -R7 ;  /* 0x000000ffff0d7224 */ /* 0x001fe200078e0a07 */
[----:B------:R-:W0:Y:S01]  /*0650*/  F2I.U32.TRUNC.NTZ R9, R9 ;  /* 0x0000000900097305 */ /* 0x000e22000020f000 */
[----:B------:R-:W-:Y:S01]  /*0660*/  LOP3.LUT R154, R5, 0xc, R154, 0x78, !PT ;  /* 0x0000000c059a7812 */ /* 0x000fe200078e789a */
[----:B------:R-:W-:-:S04]  /*0670*/  @!UP0 UIADD3 UR4, -UR4, 0x100000, URZ ;  /* 0x0010000004048890 */ /* 0x000fc8000fffe13f */
[----:B------:R-:W-:Y:S02]  /*0680*/  @!UP0 USHF.L.U32 UR5, UR4, 0xb, URZ ;  /* 0x0000000b04058899 */ /* 0x000fe4000800063f */
[----:B------:R-:W-:Y:S01]  /*0690*/  @!UP0 USHF.L.U32 UR4, UR4, 0x1, URZ ;  /* 0x0000000104048899 */ /* 0x000fe2000800063f */
[----:B-1----:R-:W-:Y:S02]  /*06a0*/  IMAD R0, R8, R13, UR9 ;  /* 0x0000000908007e24 */ /* 0x002fe4000f8e020d */
[----:B------:R-:W-:Y:S01]  /*06b0*/  IMAD.IADD R7, R5, 0x1, -R6 ;  /* 0x0000000105077824 */ /* 0x000fe200078e0a06 */
[----:B-----5:R-:W-:-:S04]  /*06c0*/  @!UP0 ULEA UR6, UR7, UR6, 0x18 ;  /* 0x0000000607068291 */ /* 0x020fc8000f8ec03f */
[----:B------:R-:W-:Y:S01]  /*06d0*/  ISETP.NE.AND P2, PT, R7, R0, PT ;  /* 0x000000000700720c */ /* 0x000fe20003f45270 */
[----:B------:R-:W-:Y:S01]  /*06e0*/  VOTEU.ALL UP0, P0 ;  /* 0x00000000003f7886 */ /* 0x000fe20000000000 */
[----:B------:R-:W1:Y:S01]  /*06f0*/  LDC R7, c[0x0][0x140] ;  /* 0x00005000ff077b82 */ /* 0x000e620000000800 */
[----:B------:R-:W-:Y:S01]  /*0700*/  LOP3.LUT P0, RZ, R4, 0x7, RZ, 0xc0, !PT ;  /* 0x0000000704ff7812 */ /* 0x000fe2000780c0ff */
[----:B0-----:R-:W-:-:S03]  /*0710*/  IMAD.MOV R14, RZ, RZ, -R9 ;  /* 0x000000ffff0e7224 */ /* 0x001fc600078e0a09 */
[C---:B------:R-:W-:Y:S01]  /*0720*/  ISETP.LT.U32.AND P0, PT, R154.reuse, 0x2, !P0 ;  /* 0x000000029a00780c */ /* 0x040fe20004701070 */
[----:B---3--:R-:W-:Y:S01]  /*0730*/  IMAD R6, R11, R14, R2 ;  /* 0x0000000e0b067224 */ /* 0x008fe200078e0202 */
[----:B------:R-:W0:Y:S02]  /*0740*/  FENCE.VIEW.ASYNC.S ;  /* 0x00000000000073c6 */ /* 0x000e240000000000 */
[----:B0-----:R0:W2:Y:S01]  /*0750*/  @!UP0 SYNCS.EXCH.64 URZ, [UR6+0x50], UR4 ;  /* 0x00005004063f85b2 */ /* 0x0010a20008000100 */
[----:B------:R-:W-:Y:S02]  /*0760*/  SEL R4, RZ, 0x1, !P0 ;  /* 0x00000001ff047807 */ /* 0x000fe40004000000 */
[----:B------:R-:W-:-:S04]  /*0770*/  @P2 LEA.HI R5, R154, R154, RZ, 0x1 ;  /* 0x0000009a9a052211 */ /* 0x000fc800078f08ff */
[----:B------:R-:W-:-:S04]  /*0780*/  @P2 SHF.R.S32.HI R5, RZ, 0x1, R5 ;  /* 0x00000001ff052819 */ /* 0x000fc80000011405 */
[----:B------:R-:W-:Y:S02]  /*0790*/  @P2 ISETP.NE.AND P3, PT, R5, R6, PT ;  /* 0x000000060500220c */ /* 0x000fe40003f65270 */
[----:B-1----:R-:W-:Y:S01]  /*07a0*/  ISETP.EQ.U32.AND P4, PT, R7, 0x1, PT ;  /* 0x000000010700780c */ /* 0x002fe20003f82070 */
[----:B------:R0:W1:Y:S01]  /*07b0*/  @!UP1 SYNCS.EXCH.64 URZ, [UR6+0x58], UR4 ;  /* 0x00005804063f95b2 */ /* 0x0000620008000100 */
[----:B------:R-:W-:Y:S01]  /*07c0*/  @P2 SEL R17, RZ, 0x1, P3 ;  /* 0x00000001ff112807 */ /* 0x000fe20001800000 */
[----:B------:R-:W-:-:S03]  /*07d0*/  NOP ;  /* 0x0000000000007918 */ /* 0x000fc60000000000 */
[----:B------:R-:W-:-:S07]  /*07e0*/  LOP3.LUT R17, R17, R4, RZ, 0xc0, !PT ;  /* 0x0000000411117212 */ /* 0x000fce00078ec0ff */
[----:B0-2---:R-:W-:Y:S05]  /*07f0*/  @!P4 BRA `(.L_x_3) ;  /* 0x000000000008c947 */ /* 0x005fea0003800000 */
[----:B-1--4-:R-:W-:Y:S01]  /*0800*/  UCGABAR_ARV ;  /* 0x00000000000079c7 */ /* 0x012fe20008000000 */
[----:B------:R-:W-:Y:S05]  /*0810*/  BRA `(.L_x_4) ;  /* 0x0000000000047947 */ /* 0x000fea0003800000 */
.L_x_3:
[----:B-1--4-:R-:W-:Y:S01]  /*0820*/  NOP ;  /* 0x0000000000007918 */ /* 0x012fe20000000000 */
.L_x_4:
[----:B------:R-:W0:Y:S01]  /*0830*/  LDC R4, c[0x0][0x65c] ;  /* 0x00019700ff047b82 */ /* 0x000e220000000800 */
[----:B------:R-:W-:Y:S01]  /*0840*/  IMAD.MOV.U32 R5, RZ, RZ, RZ ;  /* 0x000000ffff057224 */ /* 0x000fe200078e00ff */
[----:B0-----:R-:W-:Y:S01]  /*0850*/  ISETP.NE.AND P2, PT, R4, 0x1, PT ;  /* 0x000000010400780c */ /* 0x001fe20003f45270 */
[----:B------:R-:W-:-:S12]  /*0860*/  IMAD.U32 R4, RZ, RZ, UR9 ;  /* 0x00000009ff047e24 */ /* 0x000fd8000f8e00ff */
[----:B------:R-:W0:Y:S01]  /*0870*/  @P2 LDC R7, c[0x0][0x10] ;  /* 0x00000400ff072b82 */ /* 0x000e220000000800 */
[----:B------:R-:W-:Y:S02]  /*0880*/  @P2 IMAD.MOV.U32 R3, RZ, RZ, RZ ;  /* 0x000000ffff032224 */ /* 0x000fe400078e00ff */
[----:B------:R-:W-:-:S05]  /*0890*/  @P2 IMAD.MOV.U32 R13, RZ, RZ, RZ ;  /* 0x000000ffff0d2224 */ /* 0x000fca00078e00ff */
[----:B------:R-:W1:Y:S01]  /*08a0*/  @!P2 LDC R9, c[0x0][0xc] ;  /* 0x00000300ff09ab82 */ /* 0x000e620000000800 */
[----:B0-----:R-:W-:-:S04]  /*08b0*/  @P2 IMAD.WIDE.U32 R6, R7, UR9, R2 ;  /* 0x0000000907062c25 */ /* 0x001fc8000f8e0002 */
[----:B------:R-:W-:Y:S01]  /*08c0*/  @P2 IMAD.IADD R23, R7, 0x1, R13 ;  /* 0x0000000107172824 */ /* 0x000fe200078e020d */
[----:B------:R-:W-:Y:S01]  /*08d0*/  @P2 MOV R15, R6 ;  /* 0x00000006000f2202 */ /* 0x000fe20000000f00 */
[----:B-1----:R-:W-:-:S04]  /*08e0*/  @!P2 IMAD.WIDE.U32 R4, R2, R9, R4 ;  /* 0x000000090204a225 */ /* 0x002fc800078e0004 */
[----:B------:R-:W-:Y:S02]  /*08f0*/  @!P2 IMAD.MOV.U32 R15, RZ, RZ, R4 ;  /* 0x000000ffff0fa224 */ /* 0x000fe400078e0004 */
[----:B------:R-:W-:-:S03]  /*0900*/  @!P2 IMAD.MOV.U32 R23, RZ, RZ, R5 ;  /* 0x000000ffff17a224 */ /* 0x000fc600078e0005 */
[----:B------:R0:W-:Y:S04]  /*0910*/  STL [R1+0x204], R15 ;  /* 0x0002040f01007387 */ /* 0x0001e80000100800 */
[----:B------:R0:W-:Y:S01]  /*0920*/  STL [R1+0x200], R23 ;  /* 0x0002001701007387 */ /* 0x0001e20000100800 */
[----:B------:R-:W-:Y:S05]  /*0930*/  @!P4 BRA `(.L_x_5) ;  /* 0x00000000000cc947 */ /* 0x000fea0003800000 */
[----:B------:R-:W-:Y:S01]  /*0940*/  UCGABAR_WAIT ;  /* 0x0000000000007dc7 */ /* 0x000fe20008000000 */
[----:B------:R-:W-:Y:S01]  /*0950*/  CCTL.IVALL ;  /* 0x00000000ff00798f */ /* 0x000fe20002000000 */
[----:B------:R-:W-:Y:S05]  /*0960*/  BRA `(.L_x_6) ;  /* 0x0000000000047947 */ /* 0x000fea0003800000 */
.L_x_5:
[----:B------:R-:W-:Y:S06]  /*0970*/  BAR.SYNC.DEFER_BLOCKING 0x0 ;  /* 0x0000000000007b1d */ /* 0x000fec0000010000 */
.L_x_6:
[----:B------:R-:W-:Y:S05]  /*0980*/  @!P1 BRA `(.L_x_7) ;  /* 0x0000019400e49947 */ /* 0x000fea0003800000 */
[----:B------:R-:W-:-:S06]  /*0990*/  UISETP.GT.U32.AND UP0, UPT, UR10, 0x1, UPT ;  /* 0x000000010a00788c */ /* 0x000fcc000bf04070 */
[----:B------:R-:W-:-:S13]  /*09a0*/  PLOP3.LUT P0, PT, PT, PT, UP0, 0x80, 0x0 ;  /* 0x000000000000781c */ /* 0x000fda0003f0f008 */
[----:B------:R-:W-:Y:S05]  /*09b0*/  @P0 EXIT ;  /* 0x000000000000094d */ /* 0x000fea0003800000 */
[----:B------:R-:W-:Y:S01]  /*09c0*/  ULDC.64 UR4, c[0x0][0x650] ;  /* 0x0001940000047ab9 */ /* 0x000fe20000000a00 */
[----:B------:R-:W-:Y:S01]  /*09d0*/  UMOV UR42, 0xffffffff ;  /* 0xffffffff002a7882 */ /* 0x000fe20000000000 */
[----:B------:R-:W-:Y:S01]  /*09e0*/  ISETP.GE.U32.AND P0, PT, R15, UR4, PT ;  /* 0x000000040f007c0c */ /* 0x000fe2000bf06070 */
[----:B------:R-:W-:Y:S01]  /*09f0*/  IMAD.MOV.U32 R22, RZ, RZ, -0x1 ;  /* 0xffffffffff167424 */ /* 0x000fe200078e00ff */
[----:B------:R-:W-:Y:S02]  /*0a00*/  PRMT R6, RZ, 0x7610, R6 ;  /* 0x00007610ff067816 */ /* 0x000fe40000000006 */
[----:B------:R-:W-:Y:S02]  /*0a10*/  ISETP.GE.U32.AND.EX P0, PT, R23, UR5, PT, P0 ;  /* 0x0000000517007c0c */ /* 0x000fe4000bf06100 */
[----:B------:R-:W-:-:S11]  /*0a20*/  MOV R18, 0xffffffff ;  /* 0xffffffff00127802 */ /* 0x000fd60000000f00 */
[----:B------:R-:W-:Y:S05]  /*0a30*/  @P0 BRA `(.L_x_8) ;  /* 0x0000000400300947 */ /* 0x000fea0003800000 */
[----:B------:R-:W1:Y:S01]  /*0a40*/  LDC.64 R18, c[0x0][0x628] ;  /* 0x00018a00ff127b82 */ /* 0x000e620000000a00 */
[----:B------:R-:W-:Y:S02]  /*0a50*/  IMAD.MOV.U32 R4, RZ, RZ, R15 ;  /* 0x000000ffff047224 */ /* 0x000fe400078e000f */
[----:B------:R-:W-:-:S05]  /*0a60*/  IMAD.MOV.U32 R5, RZ, RZ, R23 ;  /* 0x000000ffff057224 */ /* 0x000fca00078e0017 */
[----:B------:R-:W2:Y:S08]  /*0a70*/  LDC R10, c[0x0][0x630] ;  /* 0x00018c00ff0a7b82 */ /* 0x000eb00000000800 */
[----:B------:R-:W3:Y:S01]  /*0a80*/  LDC.64 R20, c[0x0][0x620] ;  /* 0x00018800ff147b82 */ /* 0x000ee20000000a00 */
[----:B-1----:R-:W-:-:S04]  /*0a90*/  ISETP.NE.U32.AND P0, PT, R18, RZ, PT ;  /* 0x000000ff1200720c */ /* 0x002fc80003f05070 */
[----:B------:R-:W-:-:S13]  /*0aa0*/  ISETP.NE.AND.EX P0, PT, R19, RZ, PT, P0 ;  /* 0x000000ff1300720c */ /* 0x000fda0003f05300 */
[----:B--23--:R-:W-:Y:S05]  /*0ab0*/  @!P0 BRA `(.L_x_9) ;  /* 0x0000000000288947 */ /* 0x00cfea0003800000 */
[----:B------:R-:W1:Y:S02]  /*0ac0*/  LDC R9, c[0x0][0x634] ;  /* 0x00018d00ff097b82 */ /* 0x000e640000000800 */
[----:B-1----:R-:W-:-:S05]  /*0ad0*/  IADD3 R9, P0, R15, R9, RZ ;  /* 0x000000090f097210 */ /* 0x002fca0007f1e0ff */
[----:B------:R-:W-:-:S04]  /*0ae0*/  IMAD.X R13, RZ, RZ, R23, P0 ;  /* 0x000000ffff0d7224 */ /* 0x000fc800000e0617 */
[----:B------:R-:W-:-:S04]  /*0af0*/  IMAD.WIDE.U32 R4, R13, R18, RZ ;  /* 0x000000120d047225 */ /* 0x000fc800078e00ff */
[----:B------:R-:W-:-:S04]  /*0b00*/  IMAD.WIDE.U32 R6, P0, R9, R19, R4 ;  /* 0x0000001309067225 */ /* 0x000fc80007800004 */
[----:B------:R-:W-:Y:S01]  /*0b10*/  IMAD.WIDE.U32 R4, R9, R18, RZ ;  /* 0x0000001209047225 */ /* 0x000fe200078e00ff */
[----:B------:R-:W-:-:S03]  /*0b20*/  MOV R8, R7 ;  /* 0x0000000700087202 */ /* 0x000fc60000000f00 */
[----:B------:R-:W-:Y:S01]  /*0b30*/  IMAD.X R9, RZ, RZ, RZ, P0 ;  /* 0x000000ffff097224 */ /* 0x000fe200000e06ff */
[----:B------:R-:W-:-:S05]  /*0b40*/  IADD3 RZ, P0, R5, R6, RZ ;  /* 0x0000000605ff7210 */ /* 0x000fca0007f1e0ff */
[----:B------:R-:W-:-:S08]  /*0b50*/  IMAD.WIDE.U32.X R4, R13, R19, R8, P0 ;  /* 0x000000130d047225 */ /* 0x000fd000000e0408 */
.L_x_9:
[----:B------:R-:W1:Y:S01]  /*0b60*/  LDC.64 R18, c[0x0][0x640] ;  /* 0x00019000ff127b82 */ /* 0x000e620000000a00 */
[-C--:B------:R-:W-:Y:S01]  /*0b70*/  SHF.R.U64 R22, R4, R10.reuse, R5 ;  /* 0x0000000a04167219 */ /* 0x080fe20000001205 */
[----:B------:R-:W-:Y:S01]  /*0b80*/  IMAD.MOV.U32 R4, RZ, RZ, R15 ;  /* 0x000000ffff047224 */ /* 0x000fe200078e000f */
[----:B------:R-:W-:Y:S01]  /*0b90*/  SHF.R.U32.HI R3, RZ, R10, R5 ;  /* 0x0000000aff037219 */ /* 0x000fe20000011605 */
[----:B------:R-:W-:Y:S01]  /*0ba0*/  IMAD.MOV.U32 R5, RZ, RZ, R23 ;  /* 0x000000ffff057224 */ /* 0x000fe200078e0017 */
[----:B------:R-:W-:Y:S01]  /*0bb0*/  IADD3 R7, P0, RZ, -R22, RZ ;  /* 0x80000016ff077210 */ /* 0x000fe20007f1e0ff */
[----:B------:R-:W-:Y:S02]  /*0bc0*/  IMAD R25, R11, R14, R2 ;  /* 0x0000000e0b197224 */ /* 0x000fe400078e0202 */
[----:B------:R-:W2:Y:S01]  /*0bd0*/  LDC R8, c[0x0][0x618] ;  /* 0x00018600ff087b82 */ /* 0x000ea20000000800 */
[----:B------:R-:W-:Y:S02]  /*0be0*/  IMAD.MOV.U32 R11, RZ, RZ, 0x1 ;  /* 0x00000001ff0b7424 */ /* 0x000fe400078e00ff */
[----:B------:R-:W-:-:S02]  /*0bf0*/  IMAD.X R3, RZ, RZ, ~R3, P0 ;  /* 0x000000ffff037224 */ /* 0x000fc400000e0e03 */
[----:B------:R-:W-:-:S03]  /*0c00*/  IMAD.WIDE.U32 R4, R7, R20, R4 ;  /* 0x0000001407047225 */ /* 0x000fc600078e0004 */
[----:B------:R-:W3:Y:S01]  /*0c10*/  LDC R12, c[0x0][0x608] ;  /* 0x00018200ff0c7b82 */ /* 0x000ee20000000800 */
[----:B------:R-:W-:-:S04]  /*0c20*/  IMAD R6, R3, R20, RZ ;  /* 0x0000001403067224 */ /* 0x000fc800078e02ff */
[----:B------:R-:W-:-:S03]  /*0c30*/  IMAD R3, R7, R21, R6 ;  /* 0x0000001507037224 */ /* 0x000fc600078e0206 */
[----:B------:R-:W4:Y:S01]  /*0c40*/  LDC R16, c[0x0][0x658] ;  /* 0x00019600ff107b82 */ /* 0x000f220000000800 */
[----:B------:R-:W-:Y:S01]  /*0c50*/  IMAD.IADD R3, R5, 0x1, R3 ;  /* 0x0000000105037824 */ /* 0x000fe200078e0203 */
[----:B-1----:R-:W-:Y:S02]  /*0c60*/  ISETP.NE.U32.AND P0, PT, R18, RZ, PT ;  /* 0x000000ff1200720c */ /* 0x002fe40003f05070 */
[----:B------:R-:W-:Y:S02]  /*0c70*/  MOV R5, 0xffffffff ;  /* 0xffffffff00057802 */ /* 0x000fe40000000f00 */
[----:B------:R-:W-:Y:S02]  /*0c80*/  ISETP.NE.AND.EX P0, PT, R19, RZ, PT, P0 ;  /* 0x000000ff1300720c */ /* 0x000fe40003f05300 */
[----:B------:R-:W1:Y:S01]  /*0c90*/  LDC R13, c[0x0][0x600] ;  /* 0x00018000ff0d7b82 */ /* 0x000e620000000800 */
[-CC-:B--2---:R-:W-:Y:S02]  /*0ca0*/  SHF.R.U64 R10, R4, R8.reuse, R3.reuse ;  /* 0x00000008040a7219 */ /* 0x184fe40000001203 */
[----:B------:R-:W-:-:S05]  /*0cb0*/  SHF.R.U32.HI R3, RZ, R8, R3 ;  /* 0x00000008ff037219 */ /* 0x000fca0000011603 */
[----:B0-----:R-:W0:Y:S01]  /*0cc0*/  LDC R15, c[0x0][0x648] ;  /* 0x00019200ff0f7b82 */ /* 0x001e220000000800 */
[-CC-:B---3--:R-:W-:Y:S02]  /*0cd0*/  SHF.R.U64 R23, R10, R12.reuse, R3.reuse ;  /* 0x0000000c0a177219 */ /* 0x188fe40000001203 */
[----:B------:R-:W-:-:S05]  /*0ce0*/  SHF.R.U32.HI R3, RZ, R12, R3 ;  /* 0x0000000cff037219 */ /* 0x000fca0000011603 */
[----:B------:R-:W2:Y:S01]  /*0cf0*/  LDC R21, c[0x0][0x638] ;  /* 0x00018e00ff157b82 */ /* 0x000ea20000000800 */
[-C--:B----4-:R-:W-:Y:S02]  /*0d00*/  SHF.L.U32 R2, R5, R16.reuse, RZ ;  /* 0x0000001005027219 */ /* 0x090fe400000006ff */
[--C-:B------:R-:W-:Y:S02]  /*0d10*/  SHF.R.U64 R12, R23, R16, R3.reuse ;  /* 0x00000010170c7219 */ /* 0x100fe40000001203 */
[----:B------:R-:W-:Y:S02]  /*0d20*/  LOP3.LUT R8, RZ, R2, RZ, 0x33, !PT ;  /* 0x00000002ff087212 */ /* 0x000fe400078e33ff */
[----:B------:R-:W-:Y:S01]  /*0d30*/  SHF.R.U32.HI R3, RZ, R16, R3 ;  /* 0x00000010ff037219 */ /* 0x000fe20000011603 */
[----:B------:R-:W3:Y:S01]  /*0d40*/  LDC R20, c[0x0][0x610] ;  /* 0x00018400ff147b82 */ /* 0x000ee20000000800 */
[----:B------:R-:W-:Y:S01]  /*0d50*/  IMAD.MOV.U32 R2, RZ, RZ, R12 ;  /* 0x000000ffff027224 */ /* 0x000fe200078e000c */
[----:B------:R-:W-:Y:S06]  /*0d60*/  @!P0 BRA `(.L_x_10) ;  /* 0x0000000000288947 */ /* 0x000fec0003800000 */
[----:B------:R-:W4:Y:S02]  /*0d70*/  LDC R7, c[0x0][0x64c] ;  /* 0x00019300ff077b82 */ /* 0x000f240000000800 */
[----:B----4-:R-:W-:-:S05]  /*0d80*/  IADD3 R7, P0, R12, R7, RZ ;  /* 0x000000070c077210 */ /* 0x010fca0007f1e0ff */
        /* <DEDUP_REMOVED lines=8> */
.L_x_10:
[----:B0-----:R-:W-:Y:S01]  /*0e10*/  SHF.R.U64 R4, R2, R15, R3 ;  /* 0x0000000f02047219 */ /* 0x001fe20000001203 */
[----:B-1----:R-:W-:Y:S01]  /*0e20*/  VIADD R5, R13, 0xffffffff ;  /* 0xffffffff0d057836 */ /* 0x002fe20000000000 */
[----:B------:R-:W-:Y:S02]  /*0e30*/  SHF.L.U32 R2, R11, R16, RZ ;  /* 0x000000100b027219 */ /* 0x000fe400000006ff */
[----:B------:R-:W-:Y:S01]  /*0e40*/  LOP3.LUT R3, R23, R8, RZ, 0xc0, !PT ;  /* 0x0000000817037212 */ /* 0x000fe200078ec0ff */
[----:B------:R-:W-:Y:S01]  /*0e50*/  IMAD.MOV R6, RZ, RZ, -R4 ;  /* 0x000000ffff067224 */ /* 0x000fe200078e0a04 */
[----:B------:R-:W-:Y:S02]  /*0e60*/  SEL R0, R0, R25, !P2 ;  /* 0x0000001900007207 */ /* 0x000fe40005000000 */
[----:B------:R-:W-:Y:S01]  /*0e70*/  LOP3.LUT R5, R10, R5, RZ, 0xc0, !PT ;  /* 0x000000050a057212 */ /* 0x000fe200078ec0ff */
[----:B------:R-:W-:Y:S01]  /*0e80*/  IMAD R3, R2, R4, R3 ;  /* 0x0000000402037224 */ /* 0x000fe200078e0203 */
[----:B------:R-:W-:Y:S01]  /*0e90*/  R2UR UR42, R22 ;  /* 0x00000000162a72ca */ /* 0x000fe200000e0000 */
[----:B--2---:R-:W-:-:S02]  /*0ea0*/  IMAD R2, R6, R21, R12 ;  /* 0x0000001506027224 */ /* 0x004fc400078e020c */
[----:B---3--:R-:W-:Y:S02]  /*0eb0*/  IMAD R0, R3, R20, R0 ;  /* 0x0000001403007224 */ /* 0x008fe400078e0200 */
[----:B------:R-:W-:Y:S02]  /*0ec0*/  IMAD R3, R2, R13, R5 ;  /* 0x0000000d02037224 */ /* 0x000fe400078e0205 */
[----:B------:R-:W-:-:S03]  /*0ed0*/  IMAD.MOV.U32 R6, RZ, RZ, 0x1 ;  /* 0x00000001ff067424 */ /* 0x000fc600078e00ff */
[----:B------:R-:W-:Y:S02]  /*0ee0*/  SEL R18, R3, R0, !P2 ;  /* 0x0000000003127207 */ /* 0x000fe40005000000 */
[----:B------:R-:W-:-:S07]  /*0ef0*/  SEL R22, R0, R3, !P2 ;  /* 0x0000000300167207 */ /* 0x000fce0005000000 */
.L_x_8:
[----:B------:R-:W-:-:S08]  /*0f00*/  NOP ;  /* 0x0000000000007918 */ /* 0x000fd00000000000 */
[----:B------:R-:W1:Y:S02]  /*0f10*/  USETMAXREG.TRY_ALLOC.CTAPOOL UP0, 0xe8 ;  /* 0x000000e8000079c8 */ /* 0x000e640008000600 */
[----:B-1----:R-:W-:-:S13]  /*0f20*/  PLOP3.LUT P0, PT, PT, PT, UP0, 0x80, 0x0 ;  /* 0x000000000000781c */ /* 0x002fda0003f0f008 */
[----:B------:R-:W-:Y:S05]  /*0f30*/  @!P0 BRA `(.L_x_8) ;  /* 0xfffffffc00f08947 */ /* 0x000fea000383ffff */
[----:B------:R-:W-:Y:S01]  /*0f40*/  ULDC.64 UR4, c[0x0][0x598] ;  /* 0x0001660000047ab9 */ /* 0x000fe20000000a00 */
[----:B------:R-:W-:Y:S01]  /*0f50*/  ULDC.64 UR36, c[0x0][0x208] ;  /* 0x0000820000247ab9 */ /* 0x000fe20000000a00 */
[----:B------:R-:W-:-:S04]  /*0f60*/  ISETP.NE.U32.AND P0, PT, RZ, UR4, PT ;  /* 0x00000004ff007c0c */ /* 0x000fc8000bf05070 */
[----:B------:R-:W-:-:S13]  /*0f70*/  ISETP.NE.AND.EX P0, PT, RZ, UR5, PT, P0 ;  /* 0x00000005ff007c0c */ /* 0x000fda000bf05300 */
[----:B------:R-:W-:Y:S05]  /*0f80*/  @!P0 BRA `(.L_x_11) ;  /* 0x00000000001c8947 */ /* 0x000fea0003800000 */
[----:B------:R-:W1:Y:S02]  /*0f90*/  LDC.64 R2, c[0x0][0x598] ;  /* 0x00016600ff027b82 */ /* 0x000e640000000a00 */
[----:B-1----:R-:W2:Y:S02]  /*0fa0*/  LDG.E.64 R2, desc[UR36][R2.64] ;  /* 0x0000002402027981 */ /* 0x002ea4000c1e1b00 */
[----:B--2---:R-:W-:-:S04]  /*0fb0*/  ISETP.NE.U32.AND P0, PT, R2, RZ, PT ;  /* 0x000000ff0200720c */ /* 0x004fc80003f05070 */
[----:B------:R-:W-:-:S13]  /*0fc0*/  ISETP.NE.AND.EX P0, PT, R3, RZ, PT, P0 ;  /* 0x000000ff0300720c */ /* 0x000fda0003f05300 */
[----:B------:R-:W-:Y:S05]  /*0fd0*/  @!P0 BRA `(.L_x_11) ;  /* 0x0000000000088947 */ /* 0x000fea0003800000 */
[----:B------:R1:W5:Y:S01]  /*0fe0*/  LD.E R2, desc[UR36][R2.64] ;  /* 0x0000002402027980 */ /* 0x000362000c101900 */
[----:B------:R-:W-:Y:S05]  /*0ff0*/  BRA `(.L_x_12) ;  /* 0x0000000000247947 */ /* 0x000fea0003800000 */
.L_x_11:
[----:B------:R-:W-:Y:S02]  /*1000*/  ULDC.64 UR4, c[0x0][0x588] ;  /* 0x0001620000047ab9 */ /* 0x000fe40000000a00 */
[----:B------:R-:W-:-:S04]  /*1010*/  ISETP.NE.U32.AND P0, PT, RZ, UR4, PT ;  /* 0x00000004ff007c0c */ /* 0x000fc8000bf05070 */
[----:B------:R-:W-:-:S13]  /*1020*/  ISETP.NE.AND.EX P0, PT, RZ, UR5, PT, P0 ;  /* 0x00000005ff007c0c */ /* 0x000fda000bf05300 */
[----:B------:R-:W-:Y:S05]  /*1030*/  @!P0 BRA `(.L_x_13) ;  /* 0x00000000000c8947 */ /* 0x000fea0003800000 */
[----:B------:R-:W1:Y:S02]  /*1040*/  LDC.64 R2, c[0x0][0x588] ;  /* 0x00016200ff027b82 */ /* 0x000e640000000a00 */
[----:B-1----:R2:W5:Y:S01]  /*1050*/  LDG.E R2, desc[UR36][R2.64] ;  /* 0x0000002402027981 */ /* 0x002562000c1e1900 */
[----:B------:R-:W-:Y:S05]  /*1060*/  BRA `(.L_x_12) ;  /* 0x0000000000087947 */ /* 0x000fea0003800000 */
.L_x_13:
[----:B------:R-:W-:Y:S02]  /*1070*/  ULDC UR4, c[0x0][0x580] ;  /* 0x0001600000047ab9 */ /* 0x000fe40000000800 */
[----:B------:R-:W-:-:S07]  /*1080*/  IMAD.U32 R2, RZ, RZ, UR4 ;  /* 0x00000004ff027e24 */ /* 0x000fce000f8e00ff */
.L_x_12:
[----:B------:R-:W-:Y:S02]  /*1090*/  ULDC.64 UR4, c[0x0][0x5a0] ;  /* 0x0001680000047ab9 */ /* 0x000fe40000000a00 */
[----:B------:R-:W-:-:S04]  /*10a0*/  ISETP.NE.U32.AND P0, PT, RZ, UR4, PT ;  /* 0x00000004ff007c0c */ /* 0x000fc8000bf05070 */
[----:B------:R-:W-:-:S13]  /*10b0*/  ISETP.NE.AND.EX P0, PT, RZ, UR5, PT, P0 ;  /* 0x00000005ff007c0c */ /* 0x000fda000bf05300 */
[----:B------:R-:W-:Y:S05]  /*10c0*/  @!P0 BRA `(.L_x_14) ;  /* 0x00000000001c8947 */ /* 0x000fea0003800000 */
[----:B------:R-:W3:Y:S02]  /*10d0*/  LDC.64 R4, c[0x0][0x5a0] ;  /* 0x00016800ff047b82 */ /* 0x000ee40000000a00 */
[----:B---3--:R-:W3:Y:S02]  /*10e0*/  LDG.E.64 R4, desc[UR36][R4.64] ;  /* 0x0000002404047981 */ /* 0x008ee4000c1e1b00 */
[----:B---3--:R-:W-:-:S04]  /*10f0*/  ISETP.NE.U32.AND P0, PT, R4, RZ, PT ;  /* 0x000000ff0400720c */ /* 0x008fc80003f05070 */
[----:B------:R-:W-:-:S13]  /*1100*/  ISETP.NE.AND.EX P0, PT, R5, RZ, PT, P0 ;  /* 0x000000ff0500720c */ /* 0x000fda0003f05300 */
[----:B------:R-:W-:Y:S05]  /*1110*/  @!P0 BRA `(.L_x_14) ;  /* 0x0000000000088947 */ /* 0x000fea0003800000 */
[----:B------:R3:W5:Y:S01]  /*1120*/  LD.E R16, desc[UR36][R4.64] ;  /* 0x0000002404107980 */ /* 0x000762000c101900 */
[----:B------:R-:W-:Y:S05]  /*1130*/  BRA `(.L_x_15) ;  /* 0x0000000000247947 */ /* 0x000fea0003800000 */
.L_x_14:
[----:B------:R-:W-:Y:S02]  /*1140*/  ULDC.64 UR4, c[0x0][0x590] ;  /* 0x0001640000047ab9 */ /* 0x000fe40000000a00 */
[----:B------:R-:W-:-:S04]  /*1150*/  ISETP.NE.U32.AND P0, PT, RZ, UR4, PT ;  /* 0x00000004ff007c0c */ /* 0x000fc8000bf05070 */
[----:B------:R-:W-:-:S13]  /*1160*/  ISETP.NE.AND.EX P0, PT, RZ, UR5, PT, P0 ;  /* 0x00000005ff007c0c */ /* 0x000fda000bf05300 */
[----:B------:R-:W-:Y:S05]  /*1170*/  @!P0 BRA `(.L_x_16) ;  /* 0x00000000000c8947 */ /* 0x000fea0003800000 */
[----:B------:R-:W3:Y:S02]  /*1180*/  LDC.64 R4, c[0x0][0x590] ;  /* 0x00016400ff047b82 */ /* 0x000ee40000000a00 */
[----:B---3--:R4:W5:Y:S01]  /*1190*/  LDG.E R16, desc[UR36][R4.64] ;  /* 0x0000002404107981 */ /* 0x008962000c1e1900 */
[----:B------:R-:W-:Y:S05]  /*11a0*/  BRA `(.L_x_15) ;  /* 0x0000000000087947 */ /* 0x000fea0003800000 */
.L_x_16:
[----:B------:R-:W-:Y:S02]  /*11b0*/  ULDC UR4, c[0x0][0x584] ;  /* 0x0001610000047ab9 */ /* 0x000fe40000000800 */
[----:B------:R-:W-:-:S07]  /*11c0*/  MOV R16, UR4 ;  /* 0x0000000400107c02 */ /* 0x000fce0008000f00 */
.L_x_15:
[----:B------:R-:W-:-:S13]  /*11d0*/  LOP3.LUT P0, RZ, R6, 0xff, RZ, 0xc0, !PT ;  /* 0x000000ff06ff7812 */ /* 0x000fda000780c0ff */
[----:B------:R-:W-:Y:S05]  /*11e0*/  @!P0 EXIT ;  /* 0x000000000000894d */ /* 0x000fea0003800000 */
[----:B------:R-:W-:Y:S01]  /*11f0*/  ULDC UR4, c[0x0][0x28c] ;  /* 0x0000a30000047ab9 */ /* 0x000fe20000000800 */
[----:B------:R-:W-:Y:S01]  /*1200*/  UMOV UR38, URZ ;  /* 0x0000003f00267c82 */ /* 0x000fe20008000000 */
[----:B------:R-:W-:Y:S01]  /*1210*/  UIADD3 UR4, UR4, 0x3f, URZ ;  /* 0x0000003f04047890 */ /* 0x000fe2000fffe03f */
[----:B------:R-:W-:-:S03]  /*1220*/  UMOV UR39, URZ ;  /* 0x0000003f00277c82 */ /* 0x000fc60008000000 */
[----:B------:R-:W-:-:S04]  /*1230*/  USHF.R.S32.HI UR5, URZ, 0x1f, UR4 ;  /* 0x0000001f3f057899 */ /* 0x000fc80008011404 */
[----:B------:R-:W-:-:S04]  /*1240*/  ULEA.HI UR5, UR5, UR4, URZ, 0x6 ;  /* 0x0000000405057291 */ /* 0x000fc8000f8f303f */
[----:B------:R-:W-:-:S12]  /*1250*/  USHF.R.S32.HI UR41, URZ, 0x6, UR5 ;  /* 0x000000063f297899 */ /* 0x000fd80008011405 */
.L_x_544:
[----:B------:R-:W0:Y:S01]  /*1260*/  S2R R0, SR_TID.X ;  /* 0x0000000000007919 */ /* 0x000e220000002100 */
[----:B-1----:R-:W1:Y:S01]  /*1270*/  S2UR UR7, SR_CgaCtaId ;  /* 0x00000000000779c3 */ /* 0x002e620000008800 */
[----:B------:R-:W-:Y:S02]  /*1280*/  UMOV UR6, 0x400 ;  /* 0x0000040000067882 */ /* 0x000fe40000000000 */
[----:B-1----:R-:W-:Y:S01]  /*1290*/  ULEA UR6, UR7, UR6, 0x18 ;  /* 0x0000000607067291 */ /* 0x002fe2000f8ec03f */
[----:B0-----:R-:W-:-:S04]  /*12a0*/  LOP3.LUT R0, R0, 0x80, RZ, 0xc0, !PT ;  /* 0x0000008000007812 */ /* 0x001fc800078ec0ff */
[----:B------:R-:W-:-:S06]  /*12b0*/  SHF.R.U32.HI R0, RZ, 0x7, R0 ;  /* 0x00000007ff007819 */ /* 0x000fcc0000011600 */
[----:B------:R-:W0:Y:S02]  /*12c0*/  SHFL.IDX PT, R0, R0, RZ, 0x1f ;  /* 0x00001fff00007589 */ /* 0x000e2400000e0000 */
[----:B0-----:R-:W-:-:S13]  /*12d0*/  R2UR UR4, R0 ;  /* 0x00000000000472ca */ /* 0x001fda00000e0000 */
[----:B------:R-:W-:-:S04]  /*12e0*/  ULEA.HI UR5, UR4, UR4, URZ, 0x1 ;  /* 0x0000000404057291 */ /* 0x000fc8000f8f083f */
[----:B------:R-:W-:-:S04]  /*12f0*/  ULOP3.LUT UR5, UR5, 0x7fffe, URZ, 0xc0, !UPT ;  /* 0x0007fffe05057892 */ /* 0x000fc8000f8ec03f */
[----:B------:R-:W-:-:S03]  /*1300*/  UIADD3 UR5, UR4, -UR5, URZ ;  /* 0x8000000504057290 */ /* 0x000fc6000fffe03f */
[----:B------:R-:W-:Y:S01]  /*1310*/  ULDC UR4, c[0x0][0x28c] ;  /* 0x0000a30000047ab9 */ /* 0x000fe20000000800 */
[----:B------:R-:W-:Y:S01]  /*1320*/  ULEA UR5, UR5, UR6, 0xd ;  /* 0x0000000605057291 */ /* 0x000fe2000f8e683f */
[----:B------:R-:W-:-:S03]  /*1330*/  ISETP.LT.AND P0, PT, RZ, UR4, PT ;  /* 0x00000004ff007c0c */ /* 0x000fc6000bf01270 */
[----:B------:R-:W-:-:S04]  /*1340*/  UIADD3 UR5, UR5, 0x100, URZ ;  /* 0x0000010005057890 */ /* 0x000fc8000fffe03f */
[----:B------:R-:W-:-:S04]  /*1350*/  USHF.R.U32.HI UR5, URZ, 0x4, UR5 ;  /* 0x000000043f057899 */ /* 0x000fc80008011605 */
[----:B------:R-:W-:Y:S02]  /*1360*/  ULOP3.LUT UR43, UR5, 0x3fff, URZ, 0xc0, !UPT ;  /* 0x00003fff052b7892 */ /* 0x000fe4000f8ec03f */
[----:B--23-5:R-:W-:Y:S10]  /*1370*/  @P0 BRA `(.L_x_17) ;  /* 0x0000000000400947 */ /* 0x02cff40003800000 */
[----:B------:R-:W-:Y:S01]  /*1380*/  MOV R0, 0x0 ;  /* 0x0000000000007802 */ /* 0x000fe20000000f00 */
[----:B------:R-:W-:Y:S01]  /*1390*/  ULDC.64 UR4, c[0x4][0x68] ;  /* 0x01001a0000047ab9 */ /* 0x000fe20000000a00 */
[----:B------:R-:W-:Y:S01]  /*13a0*/  ULDC.64 UR6, c[0x4][0x8] ;  /* 0x0100020000067ab9 */ /* 0x000fe20000000a00 */
[----:B---34-:R-:W-:Y:S01]  /*13b0*/  IMAD.U32 R4, RZ, RZ, UR4 ;  /* 0x00000004ff047e24 */ /* 0x018fe2000f8e00ff */
[----:B------:R0:W1:Y:S01]  /*13c0*/  LDC.64 R14, c[0x4][R0] ;  /* 0x01000000000e7b82 */ /* 0x0000620000000a00 */
[----:B------:R-:W-:Y:S01]  /*13d0*/  IMAD.U32 R5, RZ, RZ, UR5 ;  /* 0x00000005ff057e24 */ /* 0x000fe2000f8e00ff */
[----:B------:R-:W-:Y:S01]  /*13e0*/  ULDC.64 UR4, c[0x4][0x70] ;  /* 0x01001c0000047ab9 */ /* 0x000fe20000000a00 */
[----:B------:R-:W-:Y:S01]  /*13f0*/  MOV R10, UR6 ;  /* 0x00000006000a7c02 */ /* 0x000fe20008000f00 */
[----:B------:R-:W-:Y:S02]  /*1400*/  IMAD.U32 R6, RZ, RZ, UR4 ;  /* 0x00000004ff067e24 */ /* 0x000fe4000f8e00ff */
[----:B------:R-:W-:-:S02]  /*1410*/  IMAD.U32 R7, RZ, RZ, UR5 ;  /* 0x00000005ff077e24 */ /* 0x000fc4000f8e00ff */
[----:B------:R-:W-:Y:S02]  /*1420*/  IMAD.U32 R11, RZ, RZ, UR7 ;  /* 0x00000007ff0b7e24 */ /* 0x000fe4000f8e00ff */
[----:B------:R-:W-:Y:S02]  /*1430*/  IMAD.MOV.U32 R8, RZ, RZ, 0x1e1 ;  /* 0x000001e1ff087424 */ /* 0x000fe400078e00ff */
[----:B------:R-:W-:Y:S02]  /*1440*/  IMAD.MOV.U32 R12, RZ, RZ, 0x1 ;  /* 0x00000001ff0c7424 */ /* 0x000fe400078e00ff */
[----:B0-----:R-:W-:-:S07]  /*1450*/  IMAD.MOV.U32 R13, RZ, RZ, RZ ;  /* 0x000000ffff0d7224 */ /* 0x001fce00078e00ff */
[----:B------:R-:W-:-:S07]  /*1460*/  LEPC R20, `(.L_x_17) ;  /* 0x000000001014794e */ /* 0x000fce0000000000 */
[----:B-12--5:R-:W-:Y:S05]  /*1470*/  CALL.ABS.NOINC R14 ;  /* 0x000000000e007343 */ /* 0x026fea0003c00000 */
.L_x_17:
[----:B------:R-:W-:-:S06]  /*1480*/  ULOP3.LUT UR4, UR40, 0x1, URZ, 0xfc, !UPT ;  /* 0x0000000128047892 */ /* 0x000fcc000f8efc3f */
[----:B------:R-:W-:-:S04]  /*1490*/  MOV R0, UR4 ;  /* 0x0000000400007c02 */ /* 0x000fc80008000f00 */
[----:B------:R-:W-:-:S13]  /*14a0*/  ISETP.NE.AND P0, PT, R0, 0x3, PT ;  /* 0x000000030000780c */ /* 0x000fda0003f05270 */
[----:B------:R-:W-:Y:S05]  /*14b0*/  @!P0 BRA `(.L_x_18) ;  /* 0x0000000000048947 */ /* 0x000fea0003800000 */
[----:B------:R-:W-:Y:S01]  /*14c0*/  BPT.TRAP 0x1 ;  /* 0x000000040000795c */ /* 0x000fe20000300000 */
.L_x_18:
[----:B------:R-:W0:Y:S01]  /*14d0*/  S2UR UR5, SR_CgaCtaId ;  /* 0x00000000000579c3 */ /* 0x000e220000008800 */
[----:B------:R-:W-:Y:S01]  /*14e0*/  UMOV UR4, 0x400 ;  /* 0x0000040000047882 */ /* 0x000fe20000000000 */
[----:B--2---:R-:W-:Y:S02]  /*14f0*/  IMAD.U32 R3, RZ, RZ, UR38 ;  /* 0x00000026ff037e24 */ /* 0x004fe4000f8e00ff */
[----:B---34-:R-:W-:-:S03]  /*1500*/  IMAD.U32 R5, RZ, RZ, UR39 ;  /* 0x00000027ff057e24 */ /* 0x018fc6000f8e00ff */
[----:B------:R-:W-:Y:S01]  /*1510*/  SHF.L.U32 R3, R3, 0x1f, RZ ;  /* 0x0000001f03037819 */ /* 0x000fe200000006ff */
[----:B0-----:R-:W-:-:S06]  /*1520*/  ULEA UR4, UR5, UR4, 0x18 ;  /* 0x0000000405047291 */ /* 0x001fcc000f8ec03f */
[----:B------:R-:W-:-:S04]  /*1530*/  IMAD.U32 R0, RZ, RZ, UR4 ;  /* 0x00000004ff007e24 */ /* 0x000fc8000f8e00ff */
[----:B------:R-:W-:-:S04]  /*1540*/  IMAD R4, R5, 0x8, R0 ;  /* 0x0000000805047824 */ /* 0x000fc800078e0200 */
[----:B------:R0:W1:Y:S01]  /*1550*/  SYNCS.PHASECHK.TRANS64.TRYWAIT P1, [R4+URZ], R3 ;  /* 0x00000003040075a7 */ /* 0x000062000802017f */
[----:B------:R-:W-:Y:S05]  /*1560*/  @!P0 BRA `(.L_x_19) ;  /* 0x0000000000048947 */ /* 0x000fea0003800000 */
[----:B------:R-:W-:Y:S01]  /*1570*/  BPT.TRAP 0x1 ;  /* 0x000000040000795c */ /* 0x000fe20000300000 */
.L_x_19:
[----:B-1----:R-:W-:Y:S05]  /*1580*/  @P1 BRA `(.L_x_20) ;  /* 0x0000000000081947 */ /* 0x002fea0003800000 */
[----:B------:R-:W1:Y:S02]  /*1590*/  SYNCS.PHASECHK.TRANS64.TRYWAIT P1, [R4+URZ], R3 ;  /* 0x00000003040075a7 */ /* 0x000e64000802017f */
[----:B-1----:R-:W-:Y:S05]  /*15a0*/  @!P1 BRA `(.L_x_21) ;  /* 0x000001a000809947 */ /* 0x002fea0003800000 */
.L_x_20:
[----:B------:R-:W-:-:S04]  /*15b0*/  UISETP.LT.AND UP0, UPT, UR41, 0x1, UPT ;  /* 0x000000012900788c */ /* 0x000fc8000bf01270 */
[----:B------:R-:W-:-:S06]  /*15c0*/  USEL UR4, UR41, 0x1, UP0 ;  /* 0x0000000129047887 */ /* 0x000fcc0008000000 */
[----:B01----:R-:W-:Y:S01]  /*15d0*/  MOV R3, UR4 ;  /* 0x0000000400037c02 */ /* 0x003fe20008000f00 */
[----:B------:R-:W-:Y:S05]  /*15e0*/  WARPSYNC.ALL ;  /* 0x0000000000007948 */ /* 0x000fea0003800000 */
[----:B------:R-:W-:-:S04]  /*15f0*/  IADD3 R3, -R3, UR41, RZ ;  /* 0x0000002903037c10 */ /* 0x000fc8000fffe1ff */
[----:B------:R-:W-:Y:S02]  /*1600*/  ISETP.GE.AND P1, PT, R3, 0x1, PT ;  /* 0x000000010300780c */ /* 0x000fe40003f26270 */
[----:B------:R-:W-:Y:S01]  /*1610*/  R2UR UR4, R0 ;  /* 0x00000000000472ca */ /* 0x000fe200000e0000 */
[----:B------:R-:W-:Y:S01]  /*1620*/  WARPGROUP.ARRIVE ;  /* 0x00000000000079c5 */ /* 0x000fe20000000000 */
[----:B------:R-:W-:Y:S01]  /*1630*/  UMOV UR9, 0x40000040 ;  /* 0x4000004000097882 */ /* 0x000fe20000000000 */
[----:B------:R-:W-:Y:S01]  /*1640*/  UMOV UR11, 0x40000040 ;  /* 0x40000040000b7882 */ /* 0x000fe20000000000 */
[----:B------:R-:W-:Y:S04]  /*1650*/  STL [R1+0x2f0], R22 ;  /* 0x0002f01601007387 */ /* 0x000fe80000100800 */
[----:B------:R-:W-:Y:S04]  /*1660*/  STL [R1+0x2ec], R18 ;  /* 0x0002ec1201007387 */ /* 0x000fe80000100800 */
[----:B------:R0:W-:Y:S01]  /*1670*/  STL [R1+0x2e8], R17 ;  /* 0x0002e81101007387 */ /* 0x0001e20000100800 */
[----:B------:R-:W-:-:S03]  /*1680*/  UIADD3 UR4, UR4, 0x18100, URZ ;  /* 0x0001810004047890 */ /* 0x000fc6000fffe03f */
[----:B-----5:R-:W-:Y:S01]  /*1690*/  STL [R1+0x2e4], R16 ;  /* 0x0002e41001007387 */ /* 0x020fe20000100800 */
[----:B------:R-:W-:-:S03]  /*16a0*/  USHF.R.U32.HI UR4, URZ, 0x4, UR4 ;  /* 0x000000043f047899 */ /* 0x000fc60008011604 */
[----:B------:R-:W-:Y:S01]  /*16b0*/  STL [R1+0x2e0], R3 ;  /* 0x0002e00301007387 */ /* 0x000fe20000100800 */
[----:B------:R-:W-:Y:S02]  /*16c0*/  ULOP3.LUT UR5, UR4, 0x3fff, URZ, 0xc0, !UPT ;  /* 0x00003fff04057892 */ /* 0x000fe4000f8ec03f */
[----:B------:R-:W-:Y:S01]  /*16d0*/  ULOP3.LUT UR4, UR43, 0x10000, URZ, 0xfc, !UPT ;  /* 0x000100002b047892 */ /* 0x000fe2000f8efc3f */
[----:B------:R-:W-:Y:S01]  /*16e0*/  STL [R1+0x2dc], R2 ;  /* 0x0002dc0201007387 */ /* 0x000fe20000100800 */
[----:B------:R-:W-:Y:S02]  /*16f0*/  ULOP3.LUT UR5, UR5, 0x10000, URZ, 0xfc, !UPT ;  /* 0x0001000005057892 */ /* 0x000fe4000f8efc3f */
[----:B------:R-:W-:Y:S01]  /*1700*/  UIMAD UR6, UR39, 0x600, UR4 ;  /* 0x00000600270678a4 */ /* 0x000fe2000f8e0204 */
[----:B------:R1:W-:Y:S01]  /*1710*/  STL [R1+0x2f4], R0 ;  /* 0x0002f40001007387 */ /* 0x0003e20000100800 */
[----:B------:R-:W-:-:S05]  /*1720*/  ULEA UR7, UR39, UR5, 0xb ;  /* 0x0000000527077291 */ /* 0x000fca000f8e583f */
[----:B------:R-:W-:Y:S02]  /*1730*/  UMOV UR8, UR6 ;  /* 0x0000000600087c82 */ /* 0x000fe40008000000 */
[----:B------:R-:W-:Y:S02]  /*1740*/  UMOV UR10, UR7 ;  /* 0x00000007000a7c82 */ /* 0x000fe40008000000 */
[----:B------:R-:W-:Y:S01]  /*1750*/  HGMMA.64x256x16.F32.BF16 R24, gdesc[UR8], RZ, !UPT, gsb0 ;  /* 0x03e00000081879f0 */ /* 0x000fe2000c0018ff */
[----:B------:R-:W-:Y:S01]  /*1760*/  UIADD3 UR8, UR6, 0x400, URZ ;  /* 0x0000040006087890 */ /* 0x000fe2000fffe03f */
[----:B------:R-:W-:Y:S01]  /*1770*/  UMOV UR9, 0x40000040 ;  /* 0x4000004000097882 */ /* 0x000fe20000000000 */
[----:B------:R-:W-:Y:S02]  /*1780*/  WARPGROUP.DEPBAR.LE gsb0, 0x0 ;  /* 0x00008000000079c5 */ /* 0x000fe40000010000 */
[----:B------:R-:W-:Y:S01]  /*1790*/  STL.64 [R1], R24 ;  /* 0x0000001801007387 */ /* 0x000fe20000100a00 */
[----:B------:R-:W-:Y:S01]  /*17a0*/  IMAD.MOV.U32 R227, RZ, RZ, R54 ;  /* 0x000000ffffe37224 */ /* 0x000fe200078e0036 */
[----:B------:R-:W-:Y:S01]  /*17b0*/  MOV R223, R58 ;  /* 0x0000003a00df7202 */ /* 0x000fe20000000f00 */
[----:B------:R-:W-:Y:S01]  /*17c0*/  IMAD.MOV.U32 R226, RZ, RZ, R55 ;  /* 0x000000ffffe27224 */ /* 0x000fe200078e0037 */
[----:B------:R-:W-:Y:S01]  /*17d0*/  STL.64 [R1+0x8], R26 ;  /* 0x0000081a01007387 */ /* 0x000fe20000100a00 */
        /* <DEDUP_REMOVED lines=61> */
[----:B0-----:R-:W-:Y:S01]  /*1bb0*/  MOV R17, R135 ;  /* 0x0000008700117202 */ /* 0x001fe20000000f00 */
[----:B------:R-:W-:Y:S01]  /*1bc0*/  IMAD.MOV.U32 R173, RZ, RZ, R97 ;  /* 0x000000ffffad7224 */ /* 0x000fe200078e0061 */
[----:B------:R-:W-:Y:S01]  /*1bd0*/  MOV R13, R139 ;  /* 0x0000008b000d7202 */ /* 0x000fe20000000f00 */
[----:B------:R-:W-:Y:S01]  /*1be0*/  IMAD.MOV.U32 R174, RZ, RZ, R98 ;  /* 0x000000ffffae7224 */ /* 0x000fe200078e0062 */
[----:B------:R-:W-:Y:S01]  /*1bf0*/  MOV R9, R143 ;  /* 0x0000008f00097202 */ /* 0x000fe20000000f00 */
[----:B------:R-:W-:Y:S01]  /*1c00*/  IMAD.MOV.U32 R176, RZ, RZ, R100 ;  /* 0x000000ffffb07224 */ /* 0x000fe200078e0064 */
[----:B------:R-:W-:Y:S01]  /*1c10*/  MOV R5, R147 ;  /* 0x0000009300057202 */ /* 0x000fe20000000f00 */
[----:B------:R-:W-:Y:S01]  /*1c20*/  IMAD.MOV.U32 R177, RZ, RZ, R101 ;  /* 0x000000ffffb17224 */ /* 0x000fe200078e0065 */
[----:B------:R0:W-:Y:S01]  /*1c30*/  STL.64 [R1+0x70], R52 ;  /* 0x0000703401007387 */ /* 0x0001e20000100a00 */
[----:B------:R-:W-:Y:S01]  /*1c40*/  IMAD.MOV.U32 R178, RZ, RZ, R102 ;  /* 0x000000ffffb27224 */ /* 0x000fe200078e0066 */
[----:B-1----:R-:W-:Y:S01]  /*1c50*/  MOV R0, R151 ;  /* 0x0000009700007202 */ /* 0x002fe20000000f00 */
[----:B------:R-:W-:Y:S01]  /*1c60*/  IMAD.MOV.U32 R180, RZ, RZ, R104 ;  /* 0x000000ffffb47224 */ /* 0x000fe200078e0068 */
[----:B------:R-:W-:Y:S01]  /*1c70*/  STL [R1+0x5c8], R154 ;  /* 0x0005c89a01007387 */ /* 0x000fe20000100800 */
[----:B------:R-:W-:-:S02]  /*1c80*/  IMAD.MOV.U32 R181, RZ, RZ, R105 ;  /* 0x000000ffffb57224 */ /* 0x000fc400078e0069 */
[----:B------:R-:W-:Y:S02]  /*1c90*/  IMAD.MOV.U32 R182, RZ, RZ, R106 ;  /* 0x000000ffffb67224 */ /* 0x000fe400078e006a */
[----:B------:R-:W-:Y:S02]  /*1ca0*/  IMAD.MOV.U32 R184, RZ, RZ, R108 ;  /* 0x000000ffffb87224 */ /* 0x000fe400078e006c */
[----:B------:R-:W-:Y:S02]  /*1cb0*/  IMAD.MOV.U32 R185, RZ, RZ, R109 ;  /* 0x000000ffffb97224 */ /* 0x000fe400078e006d */
[----:B------:R-:W-:Y:S02]  /*1cc0*/  IMAD.MOV.U32 R186, RZ, RZ, R110 ;  /* 0x000000ffffba7224 */ /* 0x000fe400078e006e */
[----:B------:R-:W-:Y:S02]  /*1cd0*/  IMAD.MOV.U32 R188, RZ, RZ, R112 ;  /* 0x000000ffffbc7224 */ /* 0x000fe400078e0070 */
        /* <DEDUP_REMOVED lines=29> */
[----:B0-----:R-:W-:-:S06]  /*1eb0*/  WARPGROUP.ARRIVE ;  /* 0x00000000000079c5 */ /* 0x001fcc0000000000 */
[----:B------:R-:W-:Y:S03]  /*1ec0*/  HGMMA.64x256x16.F32.BF16 R24, gdesc[UR8], RZ, !UPT, gsb0 ;  /* 0x03e00000081879f0 */ /* 0x000fe6000c0018ff */
[----:B------:R-:W-:Y:S02]  /*1ed0*/  WARPGROUP.DEPBAR.LE gsb0, 0x0 ;  /* 0x00008000000079c5 */ /* 0x000fe40000010000 */
[----:B------:R-:W-:Y:S04]  /*1ee0*/  STL.64 [R1+0x5c0], R150 ;  /* 0x0005c09601007387 */ /* 0x000fe80000100a00 */
        /* <DEDUP_REMOVED lines=24> */
[----:B------:R0:W-:Y:S04]  /*2070*/  STL.64 [R1+0x4f8], R100 ;  /* 0x0004f86401007387 */ /* 0x0001e80000100a00 */
[----:B0-----:R-:W2:Y:S04]  /*2080*/  LDL.LU R100, [R1] ;  /* 0x0000000001647983 */ /* 0x001ea80000300800 */
[----:B------:R-:W2:Y:S04]  /*2090*/  LDL.LU R101, [R1+0x4] ;  /* 0x0000040001657983 */ /* 0x000ea80000300800 */
        /* <DEDUP_REMOVED lines=27> */
[----:B------:R-:W2:Y:S01]  /*2250*/  LDL.LU R129, [R1+0x74] ;  /* 0x0000740001817983 */ /* 0x000ea20000300800 */
        /* <DEDUP_REMOVED lines=15> */
[----:B------:R-:W-:Y:S01]  /*2350*/  UIADD3 UR8, UR6, 0x2, URZ ;  /* 0x0000000206087890 */ /* 0x000fe2000fffe03f */
[----:B------:R-:W-:Y:S01]  /*2360*/  IMAD.MOV.U32 R140, RZ, RZ, R217 ;  /* 0x000000ffff8c7224 */ /* 0x000fe200078e00d9 */
[----:B------:R-:W-:Y:S01]  /*2370*/  MOV R217, R11 ;  /* 0x0000000b00d97202 */ /* 0x000fe20000000f00 */
[----:B------:R-:W-:Y:S01]  /*2380*/  IMAD.MOV.U32 R142, RZ, RZ, R215 ;  /* 0x000000ffff8e7224 */ /* 0x000fe200078e00d7 */
[----:B------:R-:W-:Y:S01]  /*2390*/  UIADD3 UR10, UR7, 0x2, URZ ;  /* 0x00000002070a7890 */ /* 0x000fe2000fffe03f */
[----:B------:R-:W-:Y:S01]  /*23a0*/  IMAD.MOV.U32 R143, RZ, RZ, R214 ;  /* 0x000000ffff8f7224 */ /* 0x000fe200078e00d6 */
[----:B------:R-:W-:Y:S01]  /*23b0*/  UMOV UR9, 0x40000040 ;  /* 0x4000004000097882 */ /* 0x000fe20000000000 */
[----:B------:R-:W-:Y:S01]  /*23c0*/  IMAD.MOV.U32 R144, RZ, RZ, R213 ;  /* 0x000000ffff907224 */ /* 0x000fe200078e00d5 */
[----:B------:R-:W-:Y:S01]  /*23d0*/  MOV R213, R15 ;  /* 0x0000000f00d57202 */ /* 0x000fe20000000f00 */
[----:B------:R-:W-:Y:S01]  /*23e0*/  IMAD.MOV.U32 R146, RZ, RZ, R211 ;  /* 0x000000ffff927224 */ /* 0x000fe200078e00d3 */
[----:B------:R-:W-:Y:S01]  /*23f0*/  UMOV UR11, 0x40000040 ;  /* 0x40000040000b7882 */ /* 0x000fe20000000000 */
[----:B------:R-:W-:-:S02]  /*2400*/  IMAD.MOV.U32 R147, RZ, RZ, R210 ;  /* 0x000000ffff937224 */ /* 0x000fc400078e00d2 */
[----:B------:R-:W-:Y:S01]  /*2410*/  IMAD.MOV.U32 R148, RZ, RZ, R209 ;  /* 0x000000ffff947224 */ /* 0x000fe200078e00d1 */
[----:B------:R-:W-:Y:S01]  /*2420*/  MOV R209, R19 ;  /* 0x0000001300d17202 */ /* 0x000fe20000000f00 */
[----:B------:R-:W-:Y:S02]  /*2430*/  IMAD.MOV.U32 R150, RZ, RZ, R207 ;  /* 0x000000ffff967224 */ /* 0x000fe400078e00cf */
[----:B------:R-:W-:Y:S02]  /*2440*/  IMAD.MOV.U32 R151, RZ, RZ, R206 ;  /* 0x000000ffff977224 */ /* 0x000fe400078e00ce */
[----:B------:R-:W-:Y:S01]  /*2450*/  IMAD.MOV.U32 R154, RZ, RZ, R205 ;  /* 0x000000ffff9a7224 */ /* 0x000fe200078e00cd */
[----:B------:R-:W-:Y:S01]  /*2460*/  MOV R205, R23 ;  /* 0x0000001700cd7202 */ /* 0x000fe20000000f00 */
        /* <DEDUP_REMOVED lines=16> */
[----:B------:R-:W-:-:S06]  /*2570*/  IMAD.MOV.U32 R227, RZ, RZ, R0 ;  /* 0x000000ffffe37224 */ /* 0x000fcc00078e0000 */
[----:B--2---:R-:W-:-:S06]  /*2580*/  WARPGROUP.ARRIVE ;  /* 0x00000000000079c5 */ /* 0x004fcc0000000000 */
[----:B------:R-:W-:Y:S03]  /*2590*/  HGMMA.64x256x16.F32.BF16 R100, gdesc[UR8], R100, gsb0 ;  /* 0x03e00000086479f0 */ /* 0x000fe60008001864 */
[----:B------:R-:W-:Y:S02]  /*25a0*/  WARPGROUP.DEPBAR.LE gsb0, 0x0 ;  /* 0x00008000000079c5 */ /* 0x000fe40000010000 */
[----:B------:R-:W-:Y:S04]  /*25b0*/  STL.64 [R1], R100 ;  /* 0x0000006401007387 */ /* 0x000fe80000100a00 */
        /* <DEDUP_REMOVED lines=63> */
[----:B0-----:R-:W2:Y:S04]  /*29b0*/  LDL.LU R154, [R1+0x5c8] ;  /* 0x0005c800019a7983 */ /* 0x001ea80000300800 */
[----:B------:R-:W3:Y:S04]  /*29c0*/  LDL.LU.64 R150, [R1+0x5c0] ;  /* 0x0005c00001967983 */ /* 0x000ee80000300a00 */
        /* <DEDUP_REMOVED lines=24> */
[----:B------:R-:W3:Y:S01]  /*2b50*/  LDL.LU.64 R100, [R1+0x4f8] ;  /* 0x0004f80001647983 */ /* 0x000ee20000300a00 */
[----:B------:R-:W-:Y:S01]  /*2b60*/  UIADD3 UR8, UR6, 0x402, URZ ;  /* 0x0000040206087890 */ /* 0x000fe2000fffe03f */
[----:B------:R-:W-:Y:S01]  /*2b70*/  UMOV UR9, 0x40000040 ;  /* 0x4000004000097882 */ /* 0x000fe20000000000 */
[----:B---3--:R-:W-:-:S07]  /*2b80*/  WARPGROUP.ARRIVE ;  /* 0x00000000000079c5 */ /* 0x008fce0000000000 */
[----:B------:R-:W-:Y:S03]  /*2b90*/  HGMMA.64x256x16.F32.BF16 R24, gdesc[UR8], R24, gsb0 ;  /* 0x03e00000081879f0 */ /* 0x000fe60008001818 */
        /* <DEDUP_REMOVED lines=65> */
[----:B0-----:R-:W3:Y:S04]  /*2fb0*/  LDL.LU.64 R24, [R1] ;  /* 0x0000000001187983 */ /* 0x001ee80000300a00 */
        /* <DEDUP_REMOVED lines=63> */
[----:B------:R-:W-:-:S02]  /*33b0*/  UIADD3 UR8, UR6, 0x4, URZ ;  /* 0x0000000406087890 */ /* 0x000fc4000fffe03f */
[----:B------:R-:W-:Y:S01]  /*33c0*/  UIADD3 UR10, UR7, 0x4, URZ ;  /* 0x00000004070a7890 */ /* 0x000fe2000fffe03f */
[----:B------:R-:W-:Y:S01]  /*33d0*/  UMOV UR9, 0x40000040 ;  /* 0x4000004000097882 */ /* 0x000fe20000000000 */
[----:B------:R-:W-:Y:S01]  /*33e0*/  UMOV UR11, 0x40000040 ;  /* 0x40000040000b7882 */ /* 0x000fe20000000000 */
[----:B---3--:R-:W-:-:S06]  /*33f0*/  WARPGROUP.ARRIVE ;  /* 0x00000000000079c5 */ /* 0x008fcc0000000000 */
[----:B------:R-:W-:Y:S03]  /*3400*/  HGMMA.64x256x16.F32.BF16 R24, gdesc[UR8], R24, gsb0 ;  /* 0x03e00000081879f0 */ /* 0x000fe60008001818 */
        /* <DEDUP_REMOVED lines=57> */
[----:B------:R0:W-:Y:S01]  /*37a0*/  STL.64 [R1+0x70], R52 ;  /* 0x0000703401007387 */ /* 0x0001e20000100a00 */
[----:B------:R-:W-:Y:S01]  /*37b0*/  IMAD.MOV.U32 R188, RZ, RZ, R112 ;  /* 0x000000ffffbc7224 */ /* 0x000fe200078e0070 */
[----:B------:R-:W-:Y:S01]  /*37c0*/  MOV R171, R95 ;  /* 0x0000005f00ab7202 */ /* 0x000fe20000000f00 */
[----:B------:R-:W-:Y:S01]  /*37d0*/  IMAD.MOV.U32 R189, RZ, RZ, R113 ;  /* 0x000000ffffbd7224 */ /* 0x000fe200078e0071 */
[----:B------:R-:W3:Y:S01]  /*37e0*/  LDL.LU.64 R150, [R1+0x4f0] ;  /* 0x0004f00001967983 */ /* 0x000ee20000300a00 */
        /* <DEDUP_REMOVED lines=40> */
[----:B------:R-:W-:-:S02]  /*3a70*/  IMAD.MOV.U32 R161, RZ, RZ, R85 ;  /* 0x000000ffffa17224 */ /* 0x000fc400078e0055 */
[----:B------:R-:W-:Y:S01]  /*3a80*/  IMAD.MOV.U32 R158, RZ, RZ, R82 ;  /* 0x000000ffff9e7224 */ /* 0x000fe200078e0052 */
[----:B------:R-:W3:Y:S01]  /*3a90*/  LDL.LU.64 R128, [R1+0x498] ;  /* 0x0004980001807983 */ /* 0x000ee20000300a00 */
[----:B------:R-:W-:Y:S02]  /*3aa0*/  IMAD.MOV.U32 R156, RZ, RZ, R80 ;  /* 0x000000ffff9c7224 */ /* 0x000fe400078e0050 */
[----:B------:R-:W-:Y:S01]  /*3ab0*/  IMAD.MOV.U32 R157, RZ, RZ, R81 ;  /* 0x000000ffff9d7224 */ /* 0x000fe200078e0051 */
[----:B------:R-:W3:Y:S01]  /*3ac0*/  LDL.LU.64 R126, [R1+0x490] ;  /* 0x00049000017e7983 */ /* 0x000ee20000300a00 */
[----:B------:R-:W-:Y:S02]  /*3ad0*/  IMAD.MOV.U32 R212, RZ, RZ, R78 ;  /* 0x000000ffffd47224 */ /* 0x000fe400078e004e */
        /* <DEDUP_REMOVED lines=26> */
[----:B------:R-:W-:-:S03]  /*3c80*/  IMAD.MOV.U32 R0, RZ, RZ, R54 ;  /* 0x000000ffff007224 */ /* 0x000fc600078e0036 */
        /* <DEDUP_REMOVED lines=27> */
[----:B0-----:R-:W3:Y:S04]  /*3e40*/  LDL.LU.64 R52, [R1+0x368] ;  /* 0x0003680001347983 */ /* 0x001ee80000300a00 */
        /* <DEDUP_REMOVED lines=15> */
[----:B------:R-:W-:-:S02]  /*3f40*/  UMOV UR9, 0x40000040 ;  /* 0x4000004000097882 */ /* 0x000fc40000000000 */
[----:B--2---:R-:W-:Y:S01]  /*3f50*/  STL [R1+0x2d8], R154 ;  /* 0x0002d89a01007387 */ /* 0x004fe20000100800 */
[----:B---3--:R-:W-:-:S06]  /*3f60*/  WARPGROUP.ARRIVE ;  /* 0x00000000000079c5 */ /* 0x008fcc0000000000 */
        /* <DEDUP_REMOVED lines=71> */
[----:B------:R-:W-:-:S02]  /*43e0*/  IMAD.MOV.U32 R146, RZ, RZ, R218 ;  /* 0x000000ffff927224 */ /* 0x000fc400078e00da */
[----:B------:R-:W-:Y:S02]  /*43f0*/  IMAD.MOV.U32 R147, RZ, RZ, R217 ;  /* 0x000000ffff937224 */ /* 0x000fe400078e00d9 */
[----:B------:R-:W-:Y:S01]  /*4400*/  IMAD.MOV.U32 R148, RZ, RZ, R216 ;  /* 0x000000ffff947224 */ /* 0x000fe200078e00d8 */
[----:B------:R-:W-:Y:S01]  /*4410*/  MOV R216, R15 ;  /* 0x0000000f00d87202 */ /* 0x000fe20000000f00 */
[----:B------:R-:W-:Y:S02]  /*4420*/  IMAD.MOV.U32 R150, RZ, RZ, R214 ;  /* 0x000000ffff967224 */ /* 0x000fe400078e00d6 */
[----:B------:R-:W-:Y:S02]  /*4430*/  IMAD.MOV.U32 R151, RZ, RZ, R213 ;  /* 0x000000ffff977224 */ /* 0x000fe400078e00d5 */
[----:B------:R-:W-:Y:S01]  /*4440*/  IMAD.MOV.U32 R154, RZ, RZ, R212 ;  /* 0x000000ffff9a7224 */ /* 0x000fe200078e00d4 */
[----:B------:R-:W-:Y:S01]  /*4450*/  MOV R212, R23 ;  /* 0x0000001700d47202 */ /* 0x000fe20000000f00 */
[----:B------:R-:W-:-:S02]  /*4460*/  IMAD.MOV.U32 R130, RZ, RZ, R0 ;  /* 0x000000ffff827224 */ /* 0x000fc400078e0000 */
[----:B------:R-:W-:Y:S01]  /*4470*/  IMAD.MOV.U32 R131, RZ, RZ, R22 ;  /* 0x000000ffff837224 */ /* 0x000fe200078e0016 */
[----:B------:R-:W-:Y:S01]  /*4480*/  UIADD3 UR8, UR6, 0x6, URZ ;  /* 0x0000000606087890 */ /* 0x000fe2000fffe03f */
[----:B------:R-:W-:Y:S01]  /*4490*/  IMAD.MOV.U32 R132, RZ, RZ, R18 ;  /* 0x000000ffff847224 */ /* 0x000fe200078e0012 */
[----:B------:R-:W-:Y:S01]  /*44a0*/  UIADD3 UR10, UR7, 0x6, URZ ;  /* 0x00000006070a7890 */ /* 0x000fe2000fffe03f */
[----:B------:R-:W-:Y:S01]  /*44b0*/  IMAD.MOV.U32 R134, RZ, RZ, R16 ;  /* 0x000000ffff867224 */ /* 0x000fe200078e0010 */
[----:B------:R-:W-:Y:S01]  /*44c0*/  UMOV UR9, 0x40000040 ;  /* 0x4000004000097882 */ /* 0x000fe20000000000 */
[----:B------:R-:W-:Y:S01]  /*44d0*/  IMAD.MOV.U32 R135, RZ, RZ, R3 ;  /* 0x000000ffff877224 */ /* 0x000fe200078e0003 */
[----:B------:R-:W-:Y:S01]  /*44e0*/  UMOV UR11, 0x40000040 ;  /* 0x40000040000b7882 */ /* 0x000fe20000000000 */
[----:B------:R-:W-:Y:S01]  /*44f0*/  IMAD.MOV.U32 R136, RZ, RZ, R2 ;  /* 0x000000ffff887224 */ /* 0x000fe200078e0002 */
[----:B------:R0:W5:Y:S01]  /*4500*/  LDL.LU R0, [R1+0x2f4] ;  /* 0x0002f40001007983 */ /* 0x0001620000300800 */
[----:B------:R-:W-:-:S02]  /*4510*/  IMAD.MOV.U32 R213, RZ, RZ, R21 ;  /* 0x000000ffffd57224 */ /* 0x000fc400078e0015 */
[----:B------:R-:W-:Y:S01]  /*4520*/  IMAD.MOV.U32 R214, RZ, RZ, R20 ;  /* 0x000000ffffd67224 */ /* 0x000fe200078e0014 */
[----:B------:R0:W5:Y:S01]  /*4530*/  LDL.LU R22, [R1+0x2f0] ;  /* 0x0002f00001167983 */ /* 0x0001620000300800 */
[----:B------:R-:W-:Y:S02]  /*4540*/  IMAD.MOV.U32 R215, RZ, RZ, R19 ;  /* 0x000000ffffd77224 */ /* 0x000fe400078e0013 */
[----:B------:R-:W-:Y:S01]  /*4550*/  IMAD.MOV.U32 R217, RZ, RZ, R14 ;  /* 0x000000ffffd97224 */ /* 0x000fe200078e000e */
[----:B------:R0:W5:Y:S01]  /*4560*/  LDL.LU R18, [R1+0x2ec] ;  /* 0x0002ec0001127983 */ /* 0x0001620000300800 */
[----:B------:R-:W-:Y:S02]  /*4570*/  IMAD.MOV.U32 R218, RZ, RZ, R13 ;  /* 0x000000ffffda7224 */ /* 0x000fe400078e000d */
        /* <DEDUP_REMOVED lines=10> */
[----:B------:R0:W5:Y:S05]  /*4620*/  LDL.LU R2, [R1+0x2dc] ;  /* 0x0002dc0001027983 */ /* 0x00016a0000300800 */
        /* <DEDUP_REMOVED lines=67> */
[----:B-1----:R0:W5:Y:S04]  /*4a60*/  LDL.LU R154, [R1+0x2d8] ;  /* 0x0002d800019a7983 */ /* 0x0021680000300800 */
[----:B------:R-:W2:Y:S04]  /*4a70*/  LDL.LU.64 R150, [R1+0x2d0] ;  /* 0x0002d00001967983 */ /* 0x000ea80000300a00 */
        /* <DEDUP_REMOVED lines=24> */
[----:B------:R-:W2:Y:S01]  /*4c00*/  LDL.LU.64 R100, [R1+0x208] ;  /* 0x0002080001647983 */ /* 0x000ea20000300a00 */
[----:B------:R-:W-:Y:S01]  /*4c10*/  UIADD3 UR8, UR6, 0x406, URZ ;  /* 0x0000040606087890 */ /* 0x000fe2000fffe03f */
[----:B------:R-:W-:Y:S01]  /*4c20*/  UMOV UR9, 0x40000040 ;  /* 0x4000004000097882 */ /* 0x000fe20000000000 */
[----:B--2---:R-:W-:-:S07]  /*4c30*/  WARPGROUP.ARRIVE ;  /* 0x00000000000079c5 */ /* 0x004fce0000000000 */
[----:B------:R-:W-:Y:S03]  /*4c40*/  HGMMA.64x256x16.F32.BF16 R24, gdesc[UR8], R24, gsb0 ;  /* 0x03e00000081879f0 */ /* 0x000fe60008001818 */
[----:B------:R-:W-:Y:S02]  /*4c50*/  WARPGROUP.DEPBAR.LE gsb0, 0x0 ;  /* 0x00008000000079c5 */ /* 0x000fe40000010000 */
[----:B0-----:R-:W-:Y:S05]  /*4c60*/  @!P1 BRA `(.L_x_22) ;  /* 0x0000004400389947 */ /* 0x001fea0003800000 */
[----:B------:R-:W-:Y:S01]  /*4c70*/  UIADD3 UR7, UR39, 0x1, URZ ;  /* 0x0000000127077890 */ /* 0x000fe2000fffe03f */
[----:B-----5:R-:W-:Y:S01]  /*4c80*/  R2UR UR6, R3 ;  /* 0x00000000030672ca */ /* 0x020fe200000e0000 */
[----:B------:R-:W-:Y:S02]  /*4c90*/  UMOV UR12, UR39 ;  /* 0x00000027000c7c82 */ /* 0x000fe40008000000 */
[----:B------:R-:W-:-:S04]  /*4ca0*/  UISETP.NE.AND UP0, UPT, UR7, 0x4, UPT ;  /* 0x000000040700788c */ /* 0x000fc8000bf05270 */
[----:B------:R-:W-:Y:S02]  /*4cb0*/  USEL UR8, URZ, 0x1, UP0 ;  /* 0x000000013f087887 */ /* 0x000fe40008000000 */
[----:B------:R-:W-:Y:S02]  /*4cc0*/  USEL UR7, UR7, URZ, UP0 ;  /* 0x0000003f07077287 */ /* 0x000fe40008000000 */
[----:B------:R-:W-:-:S06]  /*4cd0*/  ULOP3.LUT UR8, UR38, UR8, URZ, 0x3c, !UPT ;  /* 0x0000000826087292 */ /* 0x000fcc000f8e3c3f */
[----:B------:R-:W-:-:S07]  /*4ce0*/  MOV R3, UR8 ;  /* 0x0000000800037c02 */ /* 0x000fce0008000f00 */
.L_x_29:
[----:B------:R-:W-:Y:S05]  /*4cf0*/  @!P0 BRA `(.L_x_23) ;  /* 0x0000000000048947 */ /* 0x000fea0003800000 */
[----:B------:R-:W-:Y:S01]  /*4d00*/  BPT.TRAP 0x1 ;  /* 0x000000040000795c */ /* 0x000fe20000300000 */
.L_x_23:
[----:B------:R-:W0:Y:S01]  /*4d10*/  S2UR UR9, SR_CgaCtaId ;  /* 0x00000000000979c3 */ /* 0x000e220000008800 */
[----:B------:R-:W-:Y:S01]  /*4d20*/  UMOV UR8, 0x400 ;  /* 0x0000040000087882 */ /* 0x000fe20000000000 */
[----:B------:R-:W-:Y:S01]  /*4d30*/  IMAD.U32 R4, RZ, RZ, UR7 ;  /* 0x00000007ff047e24 */ /* 0x000fe2000f8e00ff */
[----:B------:R-:W-:Y:S01]  /*4d40*/  SHF.L.U32 R5, R3, 0x1f, RZ ;  /* 0x0000001f03057819 */ /* 0x000fe200000006ff */
[----:B0-----:R-:W-:-:S06]  /*4d50*/  ULEA UR8, UR9, UR8, 0x18 ;  /* 0x0000000809087291 */ /* 0x001fcc000f8ec03f */
[----:B------:R-:W-:-:S04]  /*4d60*/  IMAD.U32 R0, RZ, RZ, UR8 ;  /* 0x00000008ff007e24 */ /* 0x000fc8000f8e00ff */
[----:B------:R-:W-:-:S04]  /*4d70*/  IMAD R4, R4, 0x8, R0 ;  /* 0x0000000804047824 */ /* 0x000fc800078e0200 */
[----:B------:R0:W1:Y:S01]  /*4d80*/  SYNCS.PHASECHK.TRANS64.TRYWAIT P1, [R4+URZ], R5 ;  /* 0x00000005040075a7 */ /* 0x000062000802017f */
[----:B------:R-:W-:Y:S05]  /*4d90*/  @!P0 BRA `(.L_x_24) ;  /* 0x0000000000048947 */ /* 0x000fea0003800000 */
[----:B------:R-:W-:Y:S01]  /*4da0*/  BPT.TRAP 0x1 ;  /* 0x000000040000795c */ /* 0x000fe20000300000 */
.L_x_24:
[----:B-1----:R-:W-:Y:S05]  /*4db0*/  @P1 BRA `(.L_x_25) ;  /* 0x0000000000081947 */ /* 0x002fea0003800000 */
[----:B------:R-:W1:Y:S02]  /*4dc0*/  SYNCS.PHASECHK.TRANS64.TRYWAIT P1, [R4+URZ], R5 ;  /* 0x00000005040075a7 */ /* 0x000e64000802017f */
[----:B-1----:R-:W-:Y:S05]  /*4dd0*/  @!P1 BRA `(.L_x_26) ;  /* 0x0000016800889947 */ /* 0x002fea0003800000 */
.L_x_25:
        /* <DEDUP_REMOVED lines=64> */
[----:B--2---:R-:W2:Y:S04]  /*51e0*/  LDL.LU.64 R24, [R1] ;  /* 0x0000000001187983 */ /* 0x004ea80000300a00 */
        /* <DEDUP_REMOVED lines=63> */
[----:B------:R-:W-:-:S02]  /*55e0*/  UIMAD UR13, UR7, 0x600, UR4 ;  /* 0x00000600070d78a4 */ /* 0x000fc4000f8e0204 */
[----:B------:R-:W-:Y:S01]  /*55f0*/  ULEA UR14, UR7, UR5, 0xb ;  /* 0x00000005070e7291 */ /* 0x000fe2000f8e583f */
[----:B------:R-:W-:Y:S01]  /*5600*/  STL [R1+0x2f4], R22 ;  /* 0x0002f41601007387 */ /* 0x000fe20000100800 */
[----:B------:R-:W-:Y:S01]  /*5610*/  UMOV UR9, 0x40000040 ;  /* 0x4000004000097882 */ /* 0x000fe20000000000 */
[----:B------:R-:W-:Y:S02]  /*5620*/  UMOV UR11, 0x40000040 ;  /* 0x40000040000b7882 */ /* 0x000fe40000000000 */
[----:B------:R-:W-:Y:S01]  /*5630*/  UMOV UR8, UR13 ;  /* 0x0000000d00087c82 */ /* 0x000fe20008000000 */
[----:B------:R-:W-:Y:S01]  /*5640*/  STL [R1+0x2f0], R18 ;  /* 0x0002f01201007387 */ /* 0x000fe20000100800 */
[----:B------:R-:W-:-:S03]  /*5650*/  UMOV UR10, UR14 ;  /* 0x0000000e000a7c82 */ /* 0x000fc60008000000 */
[----:B------:R-:W-:Y:S04]  /*5660*/  STL [R1+0x2ec], R17 ;  /* 0x0002ec1101007387 */ /* 0x000fe80000100800 */
[----:B------:R-:W-:Y:S04]  /*5670*/  STL [R1+0x2e8], R16 ;  /* 0x0002e81001007387 */ /* 0x000fe80000100800 */
[----:B------:R-:W-:Y:S04]  /*5680*/  STL [R1+0x2e4], R3 ;  /* 0x0002e40301007387 */ /* 0x000fe80000100800 */
[----:B------:R3:W-:Y:S04]  /*5690*/  STL [R1+0x2e0], R2 ;  /* 0x0002e00201007387 */ /* 0x0007e80000100800 */
[----:B------:R4:W-:Y:S01]  /*56a0*/  STL [R1+0x2dc], R0 ;  /* 0x0002dc0001007387 */ /* 0x0009e20000100800 */
[----:B--2---:R-:W-:-:S06]  /*56b0*/  WARPGROUP.ARRIVE ;  /* 0x00000000000079c5 */ /* 0x004fcc0000000000 */
[----:B------:R-:W-:Y:S03]  /*56c0*/  HGMMA.64x256x16.F32.BF16 R24, gdesc[UR8], R24, gsb0 ;  /* 0x03e00000081879f0 */ /* 0x000fe60008001818 */
[----:B------:R-:W-:Y:S02]  /*56d0*/  WARPGROUP.DEPBAR.LE gsb0, 0x0 ;  /* 0x00008000000079c5 */ /* 0x000fe40000010000 */
[----:B------:R-:W-:Y:S01]  /*56e0*/  STL.64 [R1], R24 ;  /* 0x0000001801007387 */ /* 0x000fe20000100a00 */
[----:B---3--:R-:W-:Y:S01]  /*56f0*/  MOV R2, R150 ;  /* 0x0000009600027202 */ /* 0x008fe20000000f00 */
[----:B----4-:R-:W-:Y:S01]  /*5700*/  IMAD.MOV.U32 R0, RZ, RZ, R151 ;  /* 0x000000ffff007224 */ /* 0x010fe200078e0097 */
[----:B------:R-:W-:Y:S01]  /*5710*/  MOV R6, R146 ;  /* 0x0000009200067202 */ /* 0x000fe20000000f00 */
[----:B------:R-:W-:Y:S01]  /*5720*/  STL.64 [R1+0x8], R26 ;  /* 0x0000081a01007387 */ /* 0x000fe20000100a00 */
[----:B01----:R-:W-:Y:S01]  /*5730*/  IMAD.MOV.U32 R4, RZ, RZ, R148 ;  /* 0x000000ffff047224 */ /* 0x003fe200078e0094 */
        /* <DEDUP_REMOVED lines=54> */
[----:B------:R-:W2:Y:S01]  /*5aa0*/  LDL.LU.64 R150, [R1+0x7c8] ;  /* 0x0007c80001967983 */ /* 0x000ea20000300a00 */
        /* <DEDUP_REMOVED lines=36> */
[----:B------:R-:W-:-:S02]  /*5cf0*/  IMAD.MOV.U32 R165, RZ, RZ, R89 ;  /* 0x000000ffffa57224 */ /* 0x000fc400078e0059 */
[----:B------:R-:W-:Y:S01]  /*5d00*/  IMAD.MOV.U32 R163, RZ, RZ, R87 ;  /* 0x000000ffffa37224 */ /* 0x000fe200078e0057 */
[----:B------:R-:W2:Y:S01]  /*5d10*/  LDL.LU.64 R130, [R1+0x778] ;  /* 0x0007780001827983 */ /* 0x000ea20000300a00 */
[----:B------:R-:W-:Y:S02]  /*5d20*/  IMAD.MOV.U32 R160, RZ, RZ, R84 ;  /* 0x000000ffffa07224 */ /* 0x000fe400078e0054 */
[----:B------:R-:W-:Y:S01]  /*5d30*/  IMAD.MOV.U32 R161, RZ, RZ, R85 ;  /* 0x000000ffffa17224 */ /* 0x000fe200078e0055 */
[----:B------:R-:W2:Y:S01]  /*5d40*/  LDL.LU.64 R128, [R1+0x770] ;  /* 0x0007700001807983 */ /* 0x000ea20000300a00 */
[----:B------:R-:W-:Y:S02]  /*5d50*/  IMAD.MOV.U32 R159, RZ, RZ, R83 ;  /* 0x000000ffff9f7224 */ /* 0x000fe400078e0053 */
        /* <DEDUP_REMOVED lines=58> */
[----:B0-----:R-:W2:Y:S04]  /*6100*/  LDL.LU.64 R52, [R1+0x640] ;  /* 0x0006400001347983 */ /* 0x001ea80000300a00 */
        /* <DEDUP_REMOVED lines=15> */
[----:B------:R-:W-:-:S02]  /*6200*/  UMOV UR9, 0x40000040 ;  /* 0x4000004000097882 */ /* 0x000fc40000000000 */
[----:B------:R-:W-:Y:S01]  /*6210*/  STL [R1+0x5c8], R154 ;  /* 0x0005c89a01007387 */ /* 0x000fe20000100800 */
[----:B--2---:R-:W-:-:S06]  /*6220*/  WARPGROUP.ARRIVE ;  /* 0x00000000000079c5 */ /* 0x004fcc0000000000 */
        /* <DEDUP_REMOVED lines=103> */
[----:B------:R-:W-:Y:S01]  /*68a0*/  IMAD.MOV.U32 R227, RZ, RZ, R0 ;  /* 0x000000ffffe37224 */ /* 0x000fe200078e0000 */
[----:B------:R-:W-:Y:S02]  /*68b0*/  UIADD3 UR8, UR13, 0x2, URZ ;  /* 0x000000020d087890 */ /* 0x000fe4000fffe03f */
[----:B------:R-:W-:Y:S01]  /*68c0*/  UIADD3 UR10, UR14, 0x2, URZ ;  /* 0x000000020e0a7890 */ /* 0x000fe2000fffe03f */
[----:B------:R-:W-:Y:S01]  /*68d0*/  UMOV UR9, 0x40000040 ;  /* 0x4000004000097882 */ /* 0x000fe20000000000 */
[----:B------:R-:W-:Y:S01]  /*68e0*/  UMOV UR11, 0x40000040 ;  /* 0x40000040000b7882 */ /* 0x000fe20000000000 */
        /* <DEDUP_REMOVED lines=244> */
[----:B------:R-:W-:Y:S01]  /*7830*/  STL.64 [R1+0x50], R44 ;  /* 0x0000502c01007387 */ /* 0x000fe20000100a00 */
[----:B------:R-:W-:-:S03]  /*7840*/  MOV R5, R150 ;  /* 0x0000009600057202 */ /* 0x000fc60000000f00 */
[----:B------:R-:W-:Y:S01]  /*7850*/  STL.64 [R1+0x58], R46 ;  /* 0x0000582e01007387 */ /* 0x000fe20000100a00 */
[----:B------:R-:W-:-:S03]  /*7860*/  IMAD.MOV.U32 R4, RZ, RZ, R151 ;  /* 0x000000ffff047224 */ /* 0x000fc600078e0097 */
[----:B------:R-:W-:Y:S01]  /*7870*/  STL.64 [R1+0x60], R48 ;  /* 0x0000603001007387 */ /* 0x000fe20000100a00 */
[----:B------:R-:W-:-:S03]  /*7880*/  IMAD.MOV.U32 R7, RZ, RZ, R148 ;  /* 0x000000ffff077224 */ /* 0x000fc600078e0094 */
[----:B------:R-:W-:Y:S01]  /*7890*/  STL.64 [R1+0x68], R50 ;  /* 0x0000683201007387 */ /* 0x000fe20000100a00 */
[----:B------:R-:W-:Y:S01]  /*78a0*/  IMAD.MOV.U32 R6, RZ, RZ, R149 ;  /* 0x000000ffff067224 */ /* 0x000fe200078e0095 */
[----:B------:R-:W-:Y:S02]  /*78b0*/  MOV R9, R146 ;  /* 0x0000009200097202 */ /* 0x000fe40000000f00 */
[----:B------:R0:W-:Y:S01]  /*78c0*/  STL.64 [R1+0x70], R52 ;  /* 0x0000703401007387 */ /* 0x0001e20000100a00 */
[----:B------:R-:W-:-:S03]  /*78d0*/  IMAD.MOV.U32 R8, RZ, RZ, R147 ;  /* 0x000000ffff087224 */ /* 0x000fc600078e0093 */
[----:B------:R-:W3:Y:S01]  /*78e0*/  LDL.LU.64 R150, [R1+0x4f0] ;  /* 0x0004f00001967983 */ /* 0x000ee20000300a00 */
[----:B------:R-:W-:Y:S01]  /*78f0*/  IMAD.MOV.U32 R11, RZ, RZ, R144 ;  /* 0x000000ffff0b7224 */ /* 0x000fe200078e0090 */
[----:B------:R-:W-:Y:S01]  /*7900*/  MOV R13, R142 ;  /* 0x0000008e000d7202 */ /* 0x000fe20000000f00 */
[----:B------:R-:W-:Y:S01]  /*7910*/  IMAD.MOV.U32 R10, RZ, RZ, R145 ;  /* 0x000000ffff0a7224 */ /* 0x000fe200078e0091 */
[----:B------:R-:W3:Y:S01]  /*7920*/  LDL.LU.64 R148, [R1+0x4e8] ;  /* 0x0004e80001947983 */ /* 0x000ee20000300a00 */
        /* <DEDUP_REMOVED lines=235> */
[----:B------:R-:W-:Y:S02]  /*87e0*/  IMAD.MOV.U32 R130, RZ, RZ, R22 ;  /* 0x000000ffff827224 */ /* 0x000fe400078e0016 */
        /* <DEDUP_REMOVED lines=25> */
[----:B------:R-:W-:-:S03]  /*8980*/  IMAD.MOV.U32 R226, RZ, RZ, R5 ;  /* 0x000000ffffe27224 */ /* 0x000fc600078e0005 */
[----:B------:R0:W5:Y:S03]  /*8990*/  LDL.LU R0, [R1+0x2dc] ;  /* 0x0002dc0001007983 */ /* 0x0001660000300800 */
        /* <DEDUP_REMOVED lines=100> */
[----:B------:R-:W-:Y:S01]  /*8fe0*/  BPT.TRAP 0x1 ;  /* 0x000000040000795c */ /* 0x000fe20000300000 */
.L_x_27:
[----:B-----5:R-:W-:Y:S01]  /*8ff0*/  ISETP.NE.AND P1, PT, R17, RZ, PT ;  /* 0x000000ff1100720c */ /* 0x020fe20003f25270 */
[----:B------:R-:W-:Y:S01]  /*9000*/  IMAD.U32 R4, RZ, RZ, UR12 ;  /* 0x0000000cff047e24 */ /* 0x000fe2000f8e00ff */
[----:B------:R-:W-:-:S11]  /*9010*/  UISETP.GT.U32.AND UP0, UPT, UR40, 0x1, UPT ;  /* 0x000000012800788c */ /* 0x000fd6000bf04070 */
[----:B------:R-:W-:-:S04]  /*9020*/  @P1 IMAD R4, R4, 0x8, R0 ;  /* 0x0000000804041824 */ /* 0x000fc800078e0200 */
[----:B------:R-:W-:-:S05]  /*9030*/  @P1 VIADD R4, R4, 0x20 ;  /* 0x0000002004041836 */ /* 0x000fca0000000000 */
[----:B------:R-:W-:-:S04]  /*9040*/  @P1 PRMT R4, R154, 0x654, R4 ;  /* 0x000006549a041816 */ /* 0x000fc80000000004 */
[----:B------:R0:W-:Y:S01]  /*9050*/  @P1 SYNCS.ARRIVE.TRANS64.RED.A1T0 RZ, [R4+URZ], RZ ;  /* 0x000000ff04ff19a7 */ /* 0x0001e2000810043f */
[----:B------:R-:W-:-:S13]  /*9060*/  PLOP3.LUT P1, PT, PT, PT, UP0, 0x80, 0x0 ;  /* 0x000000000000781c */ /* 0x000fda0003f2f008 */
[----:B0-----:R-:W-:Y:S05]  /*9070*/  @P1 BRA `(.L_x_28) ;  /* 0x0000000000041947 */ /* 0x001fea0003800000 */
[----:B------:R-:W-:Y:S01]  /*9080*/  BPT.TRAP 0x1 ;  /* 0x000000040000795c */ /* 0x000fe20000300000 */
.L_x_28:
[----:B------:R-:W-:Y:S02]  /*9090*/  UISETP.GT.AND UP2, UPT, UR6, 0x1, UPT ;  /* 0x000000010600788c */ /* 0x000fe4000bf44270 */
[----:B------:R-:W-:Y:S02]  /*90a0*/  UIADD3 UR7, UR7, 0x1, URZ ;  /* 0x0000000107077890 */ /* 0x000fe4000fffe03f */
[----:B------:R-:W-:Y:S02]  /*90b0*/  UIADD3 UR12, UR12, 0x1, URZ ;  /* 0x000000010c0c7890 */ /* 0x000fe4000fffe03f */
[----:B------:R-:W-:Y:S01]  /*90c0*/  PLOP3.LUT P1, PT, PT, PT, UP2, 0x80, 0x0 ;  /* 0x000000000000781c */ /* 0x000fe20003f2f028 */
[----:B------:R-:W-:Y:S02]  /*90d0*/  UISETP.NE.AND UP0, UPT, UR7, 0x4, UPT ;  /* 0x000000040700788c */ /* 0x000fe4000bf05270 */
[----:B------:R-:W-:Y:S02]  /*90e0*/  UISETP.NE.AND UP1, UPT, UR12, 0x4, UPT ;  /* 0x000000040c00788c */ /* 0x000fe4000bf25270 */
[----:B------:R-:W-:-:S02]  /*90f0*/  USEL UR8, URZ, 0x1, UP0 ;  /* 0x000000013f087887 */ /* 0x000fc40008000000 */
[----:B------:R-:W-:Y:S02]  /*9100*/  UIADD3 UR6, UR6, -0x1, URZ ;  /* 0xffffffff06067890 */ /* 0x000fe4000fffe03f */
[----:B------:R-:W-:Y:S02]  /*9110*/  USEL UR7, UR7, URZ, UP0 ;  /* 0x0000003f07077287 */ /* 0x000fe40008000000 */
[----:B------:R-:W-:Y:S01]  /*9120*/  USEL UR12, UR12, URZ, UP1 ;  /* 0x0000003f0c0c7287 */ /* 0x000fe20008800000 */
[----:B------:R-:W-:Y:S01]  /*9130*/  LOP3.LUT R3, R3, UR8, RZ, 0x3c, !PT ;  /* 0x0000000803037c12 */ /* 0x000fe2000f8e3cff */
[----:B------:R-:W-:Y:S10]  /*9140*/  @P1 BRA `(.L_x_29) ;  /* 0xffffffb800e81947 */ /* 0x000ff4000383ffff */
.L_x_22:
[----:B-----5:R-:W0:Y:S02]  /*9150*/  LDC R3, c[0x0][0x28c] ;  /* 0x0000a300ff037b82 */ /* 0x020e240000000800 */
[----:B0-----:R-:W-:-:S13]  /*9160*/  ISETP.GE.AND P1, PT, R3, 0x1, PT ;  /* 0x000000010300780c */ /* 0x001fda0003f26270 */
[----:B------:R-:W-:Y:S05]  /*9170*/  @!P1 BRA `(.L_x_30) ;  /* 0x0000000000449947 */ /* 0x000fea0003800000 */
[----:B------:R-:W-:Y:S05]  /*9180*/  @!P0 BRA `(.L_x_31) ;  /* 0x0000000000048947 */ /* 0x000fea0003800000 */
[----:B------:R-:W-:Y:S01]  /*9190*/  BPT.TRAP 0x1 ;  /* 0x000000040000795c */ /* 0x000fe20000300000 */
.L_x_31:
[----:B------:R-:W-:Y:S01]  /*91a0*/  ISETP.NE.AND P0, PT, R17, RZ, PT ;  /* 0x000000ff1100720c */ /* 0x000fe20003f05270 */
[----:B------:R-:W-:-:S12]  /*91b0*/  UISETP.LT.AND UP1, UPT, UR41, 0x1, UPT ;  /* 0x000000012900788c */ /* 0x000fd8000bf21270 */
[----:B------:R-:W-:-:S05]  /*91c0*/  VOTEU.ANY UP0, P0 ;  /* 0x00000000003f7886 */ /* 0x000fca0000000100 */
[----:B------:R-:W-:-:S04]  /*91d0*/  @UP0 USEL UR4, UR41, 0x1, UP1 ;  /* 0x0000000129040887 */ /* 0x000fc80008800000 */
[----:B------:R-:W-:Y:S02]  /*91e0*/  @UP0 UIADD3 UR4, UR39, UR41, -UR4 ;  /* 0x0000002927040290 */ /* 0x000fe4000fffe804 */
[----:B------:R-:W-:-:S04]  /*91f0*/  UISETP.GT.U32.AND UP0, UPT, UR40, 0x1, UPT ;  /* 0x000000012800788c */ /* 0x000fc8000bf04070 */
[----:B------:R-:W-:-:S05]  /*9200*/  MOV R3, UR4 ;  /* 0x0000000400037c02 */ /* 0x000fca0008000f00 */
[----:B------:R-:W-:-:S05]  /*9210*/  @P0 IMAD.SHL.U32 R3, R3, 0x8, RZ ;  /* 0x0000000803030824 */ /* 0x000fca00078e00ff */
[----:B------:R-:W-:-:S04]  /*9220*/  @P0 LOP3.LUT R3, R3, 0x18, RZ, 0xc0, !PT ;  /* 0x0000001803030812 */ /* 0x000fc800078ec0ff */
[----:B------:R-:W-:-:S04]  /*9230*/  @P0 IADD3 R0, R0, 0x20, R3 ;  /* 0x0000002000000810 */ /* 0x000fc80007ffe003 */
[----:B------:R-:W-:-:S04]  /*9240*/  @P0 PRMT R0, R154, 0x654, R0 ;  /* 0x000006549a000816 */ /* 0x000fc80000000000 */
[----:B------:R0:W-:Y:S01]  /*9250*/  @P0 SYNCS.ARRIVE.TRANS64.RED.A1T0 RZ, [R0+URZ], RZ ;  /* 0x000000ff00ff09a7 */ /* 0x0001e2000810043f */
[----:B------:R-:W-:-:S13]  /*9260*/  PLOP3.LUT P0, PT, PT, PT, UP0, 0x80, 0x0 ;  /* 0x000000000000781c */ /* 0x000fda0003f0f008 */
[----:B0-----:R-:W-:Y:S05]  /*9270*/  @P0 BRA `(.L_x_30) ;  /* 0x0000000000040947 */ /* 0x001fea0003800000 */
[----:B------:R-:W-:Y:S01]  /*9280*/  BPT.TRAP 0x1 ;  /* 0x000000040000795c */ /* 0x000fe20000300000 */
.L_x_30:
[----:B------:R-:W0:Y:S01]  /*9290*/  S2R R6, SR_TID.X ;  /* 0x0000000000067919 */ /* 0x000e220000002100 */
[----:B------:R-:W1:Y:S01]  /*92a0*/  LDC R3, c[0x0][0x288] ;  /* 0x0000a200ff037b82 */ /* 0x000e620000000800 */
[----:B------:R-:W-:Y:S01]  /*92b0*/  IMAD.SHL.U32 R0, R18, 0x100, RZ ;  /* 0x0000010012007824 */ /* 0x000fe200078e00ff */
[----:B------:R-:W-:Y:S01]  /*92c0*/  UIADD3 UR39, UR41, UR39, URZ ;  /* 0x0000002729277290 */ /* 0x000fe2000fffe03f */
[----:B------:R-:W-:Y:S01]  /*92d0*/  IMAD.MOV.U32 R163, RZ, RZ, -0x1 ;  /* 0xffffffffffa37424 */ /* 0x000fe200078e00ff */
[----:B------:R-:W-:Y:S01]  /*92e0*/  ULDC UR4, c[0x0][0x284] ;  /* 0x0000a10000047ab9 */ /* 0x000fe20000000800 */
[----:B------:R-:W-:Y:S02]  /*92f0*/  USHF.R.S32.HI UR10, URZ, 0x1f, UR42 ;  /* 0x0000001f3f0a7899 */ /* 0x000fe4000801142a */
[----:B------:R-:W-:Y:S01]  /*9300*/  UISETP.GT.U32.AND UP0, UPT, UR39, 0x3, UPT ;  /* 0x000000032700788c */ /* 0x000fe2000bf04070 */
[----:B------:R-:W-:-:S03]  /*9310*/  ULDC.64 UR8, c[0x0][0x5d0] ;  /* 0x0001740000087ab9 */ /* 0x000fc60000000a00 */
[----:B------:R-:W-:Y:S02]  /*9320*/  UISETP.LT.U32.AND UP0, UPT, UR41, 0x4, UP0 ;  /* 0x000000042900788c */ /* 0x000fe40008701070 */
[----:B------:R-:W-:Y:S02]  /*9330*/  UIMAD UR5, UR10, UR8, URZ ;  /* 0x000000080a0572a4 */ /* 0x000fe4000f8e023f */
[----:B------:R-:W-:Y:S02]  /*9340*/  USEL UR6, URZ, 0x1, !UP0 ;  /* 0x000000013f067887 */ /* 0x000fe4000c000000 */
[----:B------:R-:W-:Y:S01]  /*9350*/  UIMAD UR5, UR42, UR9, UR5 ;  /* 0x000000092a0572a4 */ /* 0x000fe2000f8e0205 */
[----:B-1----:R-:W-:Y:S02]  /*9360*/  ISETP.GE.AND P0, PT, R0, R3, PT ;  /* 0x000000030000720c */ /* 0x002fe40003f06270 */
[----:B0-----:R-:W-:Y:S02]  /*9370*/  LOP3.LUT R4, R6, 0x3, RZ, 0xc0, !PT ;  /* 0x0000000306047812 */ /* 0x001fe400078ec0ff */
[----:B------:R-:W-:-:S02]  /*9380*/  SHF.R.U32.HI R155, RZ, 0x7, R6 ;  /* 0x00000007ff9b7819 */ /* 0x000fc40000011606 */
[----:B------:R-:W-:Y:S01]  /*9390*/  LOP3.LUT R5, R6, 0x60, RZ, 0xc0, !PT ;  /* 0x0000006006057812 */ /* 0x000fe200078ec0ff */
[----:B------:R-:W-:Y:S01]  /*93a0*/  IMAD R4, R4, -0x2, R3 ;  /* 0xfffffffe04047824 */ /* 0x000fe200078e0203 */
[----:B------:R-:W-:Y:S02]  /*93b0*/  LOP3.LUT R155, R155, 0x1, RZ, 0xc0, !PT ;  /* 0x000000019b9b7812 */ /* 0x000fe400078ec0ff */
[----:B------:R-:W-:Y:S01]  /*93c0*/  SHF.R.U32.HI R3, RZ, 0x2, R6 ;  /* 0x00000002ff037819 */ /* 0x000fe20000011606 */
[----:B------:R-:W-:Y:S01]  /*93d0*/  IMAD.IADD R0, R4, 0x1, -R0 ;  /* 0x0000000104007824 */ /* 0x000fe200078e0a00 */
[----:B------:R-:W-:Y:S01]  /*93e0*/  SHF.R.U32.HI R5, RZ, 0x1, R5 ;  /* 0x00000001ff057819 */ /* 0x000fe20000011605 */
[----:B------:R-:W-:Y:S01]  /*93f0*/  IMAD.SHL.U32 R19, R155, 0x40, RZ ;  /* 0x000000409b137824 */ /* 0x000fe200078e00ff */
[----:B------:R-:W-:Y:S02]  /*9400*/  LOP3.LUT R3, R3, 0x7, RZ, 0xc0, !PT ;  /* 0x0000000703037812 */ /* 0x000fe400078ec0ff */
[----:B------:R-:W-:Y:S01]  /*9410*/  SHF.L.U32 R20, R6, 0x1, RZ ;  /* 0x0000000106147819 */ /* 0x000fe200000006ff */
[----:B------:R-:W-:Y:S01]  /*9420*/  IMAD.U32 R6, RZ, RZ, UR8 ;  /* 0x00000008ff067e24 */ /* 0x000fe2000f8e00ff */
[----:B------:R-:W-:-:S02]  /*9430*/  LOP3.LUT R19, R19, 0x40, R3, 0xe2, !PT ;  /* 0x0000004013137812 */ /* 0x000fc400078ee203 */
[----:B------:R-:W-:Y:S02]  /*9440*/  IADD3 R3, RZ, -R5, -R3 ;  /* 0x80000005ff037210 */ /* 0x000fe40007ffe803 */
[----:B------:R-:W-:-:S03]  /*9450*/  LOP3.LUT R20, R20, 0x6, RZ, 0xc0, !PT ;  /* 0x0000000614147812 */ /* 0x000fc600078ec0ff */
[----:B------:R-:W-:Y:S01]  /*9460*/  IMAD R155, R155, -0x40, R3 ;  /* 0xffffffc09b9b7824 */ /* 0x000fe200078e0203 */
[----:B------:R-:W-:Y:S01]  /*9470*/  PRMT R20, R20, 0x6540, R18 ;  /* 0x0000654014147816 */ /* 0x000fe20000000012 */
[C---:B------:R-:W-:Y:S01]  /*9480*/  IMAD R3, R22.reuse, 0xc0, RZ ;  /* 0x000000c016037824 */ /* 0x040fe200078e02ff */
[----:B------:R-:W-:Y:S01]  /*9490*/  LOP3.LUT R18, R19, R5, RZ, 0xfc, !PT ;  /* 0x0000000513127212 */ /* 0x000fe200078efcff */
[----:B------:R-:W-:Y:S01]  /*94a0*/  IMAD.MOV.U32 R19, RZ, RZ, RZ ;  /* 0x000000ffff137224 */ /* 0x000fe200078e00ff */
[----:B------:R-:W-:Y:S02]  /*94b0*/  SHF.R.S32.HI R21, RZ, 0x1f, R20 ;  /* 0x0000001fff157819 */ /* 0x000fe40000011414 */
[C---:B------:R-:W-:Y:S01]  /*94c0*/  IADD3 R155, -R3.reuse, UR4, R155 ;  /* 0x00000004039b7c10 */ /* 0x040fe2000fffe19b */
[----:B------:R-:W-:Y:S01]  /*94d0*/  IMAD.WIDE R18, R22, 0xc0, R18 ;  /* 0x000000c016127825 */ /* 0x000fe200078e0212 */
[----:B------:R-:W-:Y:S01]  /*94e0*/  ISETP.GE.OR P0, PT, R3, UR4, P0 ;  /* 0x0000000403007c0c */ /* 0x000fe20008706670 */
[----:B------:R-:W-:-:S02]  /*94f0*/  USHF.R.U32.HI UR4, URZ, 0x2, UR39 ;  /* 0x000000023f047899 */ /* 0x000fc40008011627 */
[----:B------:R-:W-:Y:S01]  /*9500*/  IMAD.WIDE.U32 R6, R6, UR42, R20 ;  /* 0x0000002a06067c25 */ /* 0x000fe2000f8e0014 */
[----:B------:R-:W-:Y:S02]  /*9510*/  ULOP3.LUT UR39, UR39, 0x3, URZ, 0xc0, !UPT ;  /* 0x0000000327277892 */ /* 0x000fe4000f8ec03f */
[----:B------:R-:W-:Y:S02]  /*9520*/  ULOP3.LUT UR4, UR4, 0x1, URZ, 0xc0, !UPT ;  /* 0x0000000104047892 */ /* 0x000fe4000f8ec03f */
[----:B------:R-:W-:Y:S02]  /*9530*/  IADD3 R7, R7, UR5, RZ ;  /* 0x0000000507077c10 */ /* 0x000fe4000fffe0ff */
[----:B------:R-:W-:-:S04]  /*9540*/  UISETP.NE.U32.AND UP1, UPT, UR4, 0x1, UPT ;  /* 0x000000010400788c */ /* 0x000fc8000bf25070 */
[----:B------:R-:W-:-:S04]  /*9550*/  UISETP.GT.U32.AND UP0, UPT, UR41, 0x3, !UP1 ;  /* 0x000000032900788c */ /* 0x000fc8000cf04070 */
[----:B------:R-:W-:-:S04]  /*9560*/  USEL UR4, URZ, 0x1, !UP0 ;  /* 0x000000013f047887 */ /* 0x000fc8000c000000 */
[----:B------:R-:W-:Y:S01]  /*9570*/  ULOP3.LUT UR38, UR4, UR38, UR6, 0x96, !UPT ;  /* 0x0000002604267292 */ /* 0x000fe2000f8e9606 */
[----:B------:R-:W-:Y:S11]  /*9580*/  @P0 BRA `(.L_x_32) ;  /* 0x0000010400140947 */ /* 0x000ff60003800000 */
[----:B------:R-:W-:Y:S01]  /*9590*/  FSETP.NEU.AND P0, PT, R16, RZ, PT ;  /* 0x000000ff1000720b */ /* 0x000fe20003f0d000 */
[----:B------:R-:W-:Y:S01]  /*95a0*/  ULDC.64 UR4, c[0x0][0x5c8] ;  /* 0x0001720000047ab9 */ /* 0x000fe20000000a00 */
[----:B------:R-:W-:Y:S01]  /*95b0*/  ISETP.GT.AND P3, PT, R155, RZ, PT ;  /* 0x000000ff9b00720c */ /* 0x000fe20003f64270 */
[----:B------:R-:W-:Y:S01]  /*95c0*/  IMAD R10, R19, UR4, RZ ;  /* 0x00000004130a7c24 */ /* 0x000fe2000f8e02ff */
[----:B------:R-:W-:Y:S01]  /*95d0*/  BSSY B0, `(.L_x_32) ;  /* 0x0001040000007945 */ /* 0x000fe20003800000 */
[----:B------:R-:W-:Y:S01]  /*95e0*/  IMAD.WIDE.U32 R6, R18, UR4, R6 ;  /* 0x0000000412067c25 */ /* 0x000fe2000f8e0006 */
[----:B------:R-:W-:-:S03]  /*95f0*/  ISETP.GT.AND P1, PT, R0, RZ, P3 ;  /* 0x000000ff0000720c */ /* 0x000fc60001f24270 */
[----:B------:R-:W-:-:S04]  /*9600*/  IMAD R10, R18, UR5, R10 ;  /* 0x00000005120a7c24 */ /* 0x000fc8000f8e020a */
[----:B------:R-:W-:Y:S01]  /*9610*/  IMAD.IADD R10, R7, 0x1, R10 ;  /* 0x00000001070a7824 */ /* 0x000fe200078e020a */
[----:B------:R-:W-:Y:S06]  /*9620*/  @!P0 BRA `(.L_x_33) ;  /* 0x000000ac004c8947 */ /* 0x000fec0003800000 */
[----:B------:R-:W0:Y:S01]  /*9630*/  LDC.64 R152, c[0x0][0x5b8] ;  /* 0x00016e00ff987b82 */ /* 0x000e220000000a00 */
[----:B------:R-:W2:Y:S01]  /*9640*/  LDL.LU R11, [R1] ;  /* 0x00000000010b7983 */ /* 0x000ea20000300800 */
[----:B------:R-:W-:-:S06]  /*9650*/  ULDC.64 UR6, c[0x0][0x5c0] ;  /* 0x0001700000067ab9 */ /* 0x000fcc0000000a00 */
[----:B------:R-:W1:Y:S08]  /*9660*/  LDC.64 R14, c[0x0][0x5b0] ;  /* 0x00016c00ff0e7b82 */ /* 0x000e700000000a00 */
[----:B------:R-:W3:Y:S01]  /*9670*/  LDC.64 R12, c[0x0][0x5a8] ;  /* 0x00016a00ff0c7b82 */ /* 0x000ee20000000a00 */
[C---:B0-----:R-:W-:Y:S02]  /*9680*/  IMAD R160, R152.reuse, UR10, RZ ;  /* 0x0000000a98a07c24 */ /* 0x041fe4000f8e02ff */
[----:B------:R-:W-:-:S04]  /*9690*/  IMAD.WIDE.U32 R156, R152, UR42, R20 ;  /* 0x0000002a989c7c25 */ /* 0x000fc8000f8e0014 */
[----:B------:R-:W-:Y:S01]  /*96a0*/  IMAD R160, R153, UR42, R160 ;  /* 0x0000002a99a07c24 */ /* 0x000fe2000f8e02a0 */
[----:B------:R-:W-:Y:S01]  /*96b0*/  MOV R22, R156 ;  /* 0x0000009c00167202 */ /* 0x000fe20000000f00 */
[-C--:B-1----:R-:W-:Y:S02]  /*96c0*/  IMAD R153, R19, R14.reuse, RZ ;  /* 0x0000000e13997224 */ /* 0x082fe400078e02ff */
[----:B------:R-:W-:Y:S02]  /*96d0*/  IMAD.IADD R23, R157, 0x1, R160 ;  /* 0x000000019d177824 */ /* 0x000fe400078e02a0 */
[C---:B------:R-:W-:Y:S02]  /*96e0*/  IMAD R153, R18.reuse, R15, R153 ;  /* 0x0000000f12997224 */ /* 0x040fe400078e0299 */
[----:B------:R-:W-:-:S04]  /*96f0*/  IMAD.WIDE.U32 R4, R18, R14, R22 ;  /* 0x0000000e12047225 */ /* 0x000fc800078e0016 */
[----:B------:R-:W-:Y:S01]  /*9700*/  IMAD.IADD R3, R5, 0x1, R153 ;  /* 0x0000000105037824 */ /* 0x000fe200078e0299 */
[----:B---3--:R-:W-:-:S04]  /*9710*/  LEA R8, P0, R4, R12, 0x1 ;  /* 0x0000000c04087211 */ /* 0x008fc800078008ff */
[----:B------:R-:W-:-:S05]  /*9720*/  LEA.HI.X R9, R4, R13, R3, 0x1, P0 ;  /* 0x0000000d04097211 */ /* 0x000fca00000f0c03 */
[----:B------:R-:W3:Y:S01]  /*9730*/  @P1 LDG.E.LTC128B.U16 R3, desc[UR36][R8.64] ;  /* 0x0000002408031981 */ /* 0x000ee2000c1e1520 */
[----:B------:R-:W-:Y:S01]  /*9740*/  BSSY B1, `(.L_x_34) ;  /* 0x0000011000017945 */ /* 0x000fe20003800000 */
[----:B---3--:R-:W-:-:S04]  /*9750*/  IMAD.U32 R4, R3, 0x10000, RZ ;  /* 0x0001000003047824 */ /* 0x008fc800078e00ff */
[----:B------:R-:W-:-:S04]  /*9760*/  FMUL R4, R4, R16 ;  /* 0x0000001004047220 */ /* 0x000fc80000400000 */
[----:B--2---:R-:W-:Y:S01]  /*9770*/  FFMA R7, R11, R2, R4 ;  /* 0x000000020b077223 */ /* 0x004fe20000000004 */
[----:B------:R-:W-:-:S04]  /*9780*/  LEA R4, P0, R6, UR6, 0x1 ;  /* 0x0000000606047c11 */ /* 0x000fc8000f8008ff */
[----:B------:R-:W-:Y:S02]  /*9790*/  LEA.HI.X R5, R6, UR7, R10, 0x1, P0 ;  /* 0x0000000706057c11 */ /* 0x000fe400080f0c0a */
[----:B------:R-:W-:-:S05]  /*97a0*/  F2FP.BF16.F32.PACK_AB R6, RZ, R7 ;  /* 0x00000007ff06723e */ /* 0x000fca00000010ff */
[----:B------:R0:W-:Y:S02]  /*97b0*/  @P1 STG.E.U16 desc[UR36][R4.64], R6 ;  /* 0x0000000604001986 */ /* 0x0001e4000c101524 */
[----:B0-----:R-:W-:-:S04]  /*97c0*/  IMAD.WIDE.U32 R6, R18, R14, R20 ;  /* 0x0000000e12067225 */ /* 0x001fc800078e0014 */
[----:B------:R-:W-:Y:S02]  /*97d0*/  IMAD.IADD R7, R153, 0x1, R7 ;  /* 0x0000000199077824 */ /* 0x000fe400078e0207 */
[----:B------:R-:W-:-:S05]  /*97e0*/  IMAD.WIDE.U32 R6, R152, UR42, R6 ;  /* 0x0000002a98067c25 */ /* 0x000fca000f8e0006 */
[----:B------:R-:W-:Y:S02]  /*97f0*/  IADD3 R7, R160, R7, RZ ;  /* 0x00000007a0077210 */ /* 0x000fe40007ffe0ff */
[----:B------:R-:W-:-:S04]  /*9800*/  LEA R10, P0, R6, R12, 0x1 ;  /* 0x0000000c060a7211 */ /* 0x000fc800078008ff */
[----:B------:R-:W-:Y:S02]  /*9810*/  LEA.HI.X R11, R6, R13, R7, 0x1, P0 ;  /* 0x0000000d060b7211 */ /* 0x000fe400000f0c07 */
[----:B------:R-:W-:-:S13]  /*9820*/  ISETP.GT.AND P0, PT, R0, 0x1, P3 ;  /* 0x000000010000780c */ /* 0x000fda0001f04270 */
[----:B------:R-:W-:Y:S05]  /*9830*/  @!P0 BRA `(.L_x_35) ;  /* 0x0000000000048947 */ /* 0x000fea0003800000 */
[----:B------:R0:W5:Y:S02]  /*9840*/  LDG.E.LTC128B.U16 R3, desc[UR36][R10.64+0x2] ;  /* 0x000002240a037981 */ /* 0x000164000c1e1520 */
.L_x_35:
[----:B------:R-:W-:Y:S05]  /*9850*/  BSYNC B1 ;  /* 0x0000000000017941 */ /* 0x000fea0003800000 */
.L_x_34:
[----:B------:R-:W2:Y:S01]  /*9860*/  LDL.LU R7, [R1+0x4] ;  /* 0x0000040001077983 */ /* 0x000ea20000300800 */
[----:B-----5:R-:W-:Y:S01]  /*9870*/  IMAD.U32 R6, R3, 0x10000, RZ ;  /* 0x0001000003067824 */ /* 0x020fe200078e00ff */
[C---:B------:R-:W-:Y:S01]  /*9880*/  SHF.L.U64.HI R159, R14.reuse, 0x3, R15 ;  /* 0x000000030e9f7819 */ /* 0x040fe2000001020f */
[----:B------:R-:W-:Y:S01]  /*9890*/  IMAD.SHL.U32 R158, R14, 0x8, RZ ;  /* 0x000000080e9e7824 */ /* 0x000fe200078e00ff */
[----:B------:R-:W3:Y:S01]  /*98a0*/  LDL.LU R161, [R1+0x8] ;  /* 0x0000080001a17983 */ /* 0x000ee20000300800 */
[----:B------:R-:W-:-:S04]  /*98b0*/  FMUL R6, R6, R16 ;  /* 0x0000001006067220 */ /* 0x000fc80000400000 */
[----:B--2---:R-:W-:-:S05]  /*98c0*/  FFMA R6, R7, R2, R6 ;  /* 0x0000000207067223 */ /* 0x004fca0000000006 */
[----:B------:R-:W-:-:S05]  /*98d0*/  F2FP.BF16.F32.PACK_AB R6, RZ, R6 ;  /* 0x00000006ff06723e */ /* 0x000fca00000010ff */
[----:B------:R1:W-:Y:S01]  /*98e0*/  @P0 STG.E.U16 desc[UR36][R4.64+0x2], R6 ;  /* 0x0000020604000986 */ /* 0x0003e2000c101524 */
[----:B------:R-:W-:-:S04]  /*98f0*/  ISETP.GT.AND P0, PT, R155, 0x8, PT ;  /* 0x000000089b00780c */ /* 0x000fc80003f04270 */
[----:B------:R-:W-:Y:S01]  /*9900*/  ISETP.GT.AND P1, PT, R0, RZ, P0 ;  /* 0x000000ff0000720c */ /* 0x000fe20000724270 */
[----:B-1----:R-:W-:-:S04]  /*9910*/  IMAD.WIDE.U32 R6, R18, R14, R158 ;  /* 0x0000000e12067225 */ /* 0x002fc800078e009e */
[----:B------:R-:W-:Y:S01]  /*9920*/  IMAD.IADD R153, R153, 0x1, R7 ;  /* 0x0000000199997824 */ /* 0x000fe200078e0207 */
[----:B------:R-:W-:-:S04]  /*9930*/  IADD3 R7, P2, R156, R6, RZ ;  /* 0x000000069c077210 */ /* 0x000fc80007f5e0ff */
[----:B------:R-:W-:Y:S02]  /*9940*/  IADD3.X R9, R153, R23, RZ, P2, !PT ;  /* 0x0000001799097210 */ /* 0x000fe400017fe4ff */
[----:B------:R-:W-:-:S04]  /*9950*/  LEA R8, P2, R7, R12, 0x1 ;  /* 0x0000000c07087211 */ /* 0x000fc800078408ff */
[----:B------:R-:W-:-:S05]  /*9960*/  LEA.HI.X R9, R7, R13, R9, 0x1, P2 ;  /* 0x0000000d07097211 */ /* 0x000fca00010f0c09 */
[----:B------:R1:W2:Y:S01]  /*9970*/  @P1 LDG.E.LTC128B.U16 R3, desc[UR36][R8.64] ;  /* 0x0000002408031981 */ /* 0x0002a2000c1e1520 */
[----:B------:R-:W-:Y:S01]  /*9980*/  IADD3 R6, P2, R20, R6, RZ ;  /* 0x0000000614067210 */ /* 0x000fe20007f5e0ff */
[----:B------:R-:W-:Y:S01]  /*9990*/  BSSY B1, `(.L_x_36) ;  /* 0x0000016000017945 */ /* 0x000fe20003800000 */
[----:B------:R-:W-:Y:S02]  /*99a0*/  MOV R162, UR4 ;  /* 0x0000000400a27c02 */ /* 0x000fe40008000f00 */
[----:B------:R-:W-:Y:S01]  /*99b0*/  ISETP.GT.AND P4, PT, R0, 0x1, P0 ;  /* 0x000000010000780c */ /* 0x000fe20000784270 */
[----:B------:R-:W-:Y:S02]  /*99c0*/  IMAD.X R7, R21, 0x1, R153, P2 ;  /* 0x0000000115077824 */ /* 0x000fe400010e0699 */
[----:B------:R-:W-:Y:S02]  /*99d0*/  IMAD.SHL.U32 R162, R162, 0x10, RZ ;  /* 0x00000010a2a27824 */ /* 0x000fe400078e00ff */
[----:B------:R-:W-:-:S04]  /*99e0*/  IMAD.WIDE.U32 R6, R152, UR42, R6 ;  /* 0x0000002a98067c25 */ /* 0x000fc8000f8e0006 */
[----:B------:R-:W-:Y:S01]  /*99f0*/  IMAD.IADD R7, R160, 0x1, R7 ;  /* 0x00000001a0077824 */ /* 0x000fe200078e0207 */
[----:B-1----:R-:W-:-:S04]  /*9a00*/  LEA R8, P2, R6, R12, 0x1 ;  /* 0x0000000c06087211 */ /* 0x002fc800078408ff */
[----:B------:R-:W-:Y:S01]  /*9a10*/  LEA.HI.X R9, R6, R13, R7, 0x1, P2 ;  /* 0x0000000d06097211 */ /* 0x000fe200010f0c07 */
[----:B------:R-:W-:Y:S02]  /*9a20*/  IMAD.U32 R6, RZ, RZ, UR4 ;  /* 0x00000004ff067e24 */ /* 0x000fe4000f8e00ff */
[----:B--2---:R-:W-:-:S04]  /*9a30*/  IMAD.U32 R7, R3, 0x10000, RZ ;  /* 0x0001000003077824 */ /* 0x004fc800078e00ff */
[----:B------:R-:W-:-:S04]  /*9a40*/  FMUL R7, R7, R16 ;  /* 0x0000001007077220 */ /* 0x000fc80000400000 */
[----:B---3--:R-:W-:Y:S01]  /*9a50*/  FFMA R7, R161, R2, R7 ;  /* 0x00000002a1077223 */ /* 0x008fe20000000007 */
[----:B------:R-:W-:-:S04]  /*9a60*/  IMAD.U32 R161, RZ, RZ, UR5 ;  /* 0x00000005ffa17e24 */ /* 0x000fc8000f8e00ff */
[----:B------:R-:W-:Y:S02]  /*9a70*/  F2FP.BF16.F32.PACK_AB R7, RZ, R7 ;  /* 0x00000007ff07723e */ /* 0x000fe400000010ff */
[----:B------:R-:W-:Y:S02]  /*9a80*/  SHF.L.U64.HI R161, R6, 0x4, R161 ;  /* 0x0000000406a17819 */ /* 0x000fe400000102a1 */
[----:B------:R-:W-:Y:S02]  /*9a90*/  IADD3 R6, P2, R162, R4, RZ ;  /* 0x00000004a2067210 */ /* 0x000fe40007f5e0ff */
[----:B------:R-:W-:Y:S02]  /*9aa0*/  PRMT R153, R7, 0x7610, R153 ;  /* 0x0000761007997816 */ /* 0x000fe40000000099 */
[----:B------:R-:W-:-:S05]  /*9ab0*/  IADD3.X R7, R161, R5, RZ, P2, !PT ;  /* 0x00000005a1077210 */ /* 0x000fca00017fe4ff */
[----:B------:R1:W-:Y:S01]  /*9ac0*/  @P1 STG.E.U16 desc[UR36][R6.64], R153 ;  /* 0x0000009906001986 */ /* 0x0003e2000c101524 */
[----:B------:R-:W-:Y:S05]  /*9ad0*/  @!P4 BRA `(.L_x_37) ;  /* 0x000000000004c947 */ /* 0x000fea0003800000 */
[----:B------:R2:W5:Y:S02]  /*9ae0*/  LDG.E.LTC128B.U16 R3, desc[UR36][R8.64+0x2] ;  /* 0x0000022408037981 */ /* 0x000564000c1e1520 */
.L_x_37:
[----:B------:R-:W-:Y:S05]  /*9af0*/  BSYNC B1 ;  /* 0x0000000000017941 */ /* 0x000fea0003800000 */
.L_x_36:
[----:B------:R-:W3:Y:S01]  /*9b00*/  LDL.LU R164, [R1+0xc] ;  /* 0x00000c0001a47983 */ /* 0x000ee20000300800 */
[----:B-1---5:R-:W-:Y:S01]  /*9b10*/  IMAD.U32 R153, R3, 0x10000, RZ ;  /* 0x0001000003997824 */ /* 0x022fe200078e00ff */
[----:B------:R-:W-:Y:S01]  /*9b20*/  ISETP.GT.AND P1, PT, R0, 0x8, P3 ;  /* 0x000000080000780c */ /* 0x000fe20001f24270 */
[----:B------:R-:W-:Y:S02]  /*9b30*/  BSSY B1, `(.L_x_38) ;  /* 0x0000007000017945 */ /* 0x000fe40003800000 */
[----:B------:R-:W-:-:S04]  /*9b40*/  FMUL R153, R153, R16 ;  /* 0x0000001099997220 */ /* 0x000fc80000400000 */
[----:B---3--:R-:W-:-:S05]  /*9b50*/  FFMA R153, R164, R2, R153 ;  /* 0x00000002a4997223 */ /* 0x008fca0000000099 */
[----:B------:R-:W-:-:S05]  /*9b60*/  F2FP.BF16.F32.PACK_AB R153, RZ, R153 ;  /* 0x00000099ff99723e */ /* 0x000fca00000010ff */
[----:B------:R1:W-:Y:S01]  /*9b70*/  @P4 STG.E.U16 desc[UR36][R6.64+0x2], R153 ;  /* 0x0000029906004986 */ /* 0x0003e2000c101524 */
[----:B------:R-:W-:Y:S05]  /*9b80*/  @!P1 BRA `(.L_x_39) ;  /* 0x0000000000049947 */ /* 0x000fea0003800000 */
[----:B------:R3:W5:Y:S02]  /*9b90*/  LDG.E.LTC128B.U16 R3, desc[UR36][R10.64+0x10] ;  /* 0x000010240a037981 */ /* 0x000764000c1e1520 */
.L_x_39:
[----:B------:R-:W-:Y:S05]  /*9ba0*/  BSYNC B1 ;  /* 0x0000000000017941 */ /* 0x000fea0003800000 */
.L_x_38:
[----:B------:R-:W4:Y:S01]  /*9bb0*/  LDL.LU R164, [R1+0x10] ;  /* 0x0000100001a47983 */ /* 0x000f220000300800 */
[----:B-1---5:R-:W-:Y:S01]  /*9bc0*/  IMAD.U32 R153, R3, 0x10000, RZ ;  /* 0x0001000003997824 */ /* 0x022fe200078e00ff */
[----:B------:R-:W-:Y:S01]  /*9bd0*/  ISETP.GT.AND P2, PT, R0, 0x9, P3 ;  /* 0x000000090000780c */ /* 0x000fe20001f44270 */
[----:B------:R-:W-:Y:S02]  /*9be0*/  BSSY B1, `(.L_x_40) ;  /* 0x0000007000017945 */ /* 0x000fe40003800000 */
[----:B------:R-:W-:-:S04]  /*9bf0*/  FMUL R153, R153, R16 ;  /* 0x0000001099997220 */ /* 0x000fc80000400000 */
[----:B----4-:R-:W-:-:S05]  /*9c00*/  FFMA R153, R164, R2, R153 ;  /* 0x00000002a4997223 */ /* 0x010fca0000000099 */
[----:B------:R-:W-:-:S05]  /*9c10*/  F2FP.BF16.F32.PACK_AB R153, RZ, R153 ;  /* 0x00000099ff99723e */ /* 0x000fca00000010ff */
[----:B------:R1:W-:Y:S01]  /*9c20*/  @P1 STG.E.U16 desc[UR36][R4.64+0x10], R153 ;  /* 0x0000109904001986 */ /* 0x0003e2000c101524 */
[----:B------:R-:W-:Y:S05]  /*9c30*/  @!P2 BRA `(.L_x_41) ;  /* 0x000000000004a947 */ /* 0x000fea0003800000 */
[----:B------:R4:W5:Y:S02]  /*9c40*/  LDG.E.LTC128B.U16 R3, desc[UR36][R10.64+0x12] ;  /* 0x000012240a037981 */ /* 0x000964000c1e1520 */
.L_x_41:
[----:B------:R-:W-:Y:S05]  /*9c50*/  BSYNC B1 ;  /* 0x0000000000017941 */ /* 0x000fea0003800000 */
.L_x_40:
[----:B------:R-:W2:Y:S01]  /*9c60*/  LDL.LU R164, [R1+0x14] ;  /* 0x0000140001a47983 */ /* 0x000ea20000300800 */
[----:B-1---5:R-:W-:Y:S01]  /*9c70*/  IMAD.U32 R153, R3, 0x10000, RZ ;  /* 0x0001000003997824 */ /* 0x022fe200078e00ff */
[----:B------:R-:W-:Y:S01]  /*9c80*/  ISETP.GT.AND P1, PT, R0, 0x8, P0 ;  /* 0x000000080000780c */ /* 0x000fe20000724270 */
[----:B------:R-:W-:Y:S02]  /*9c90*/  BSSY B1, `(.L_x_42) ;  /* 0x0000007000017945 */ /* 0x000fe40003800000 */
[----:B------:R-:W-:-:S04]  /*9ca0*/  FMUL R153, R153, R16 ;  /* 0x0000001099997220 */ /* 0x000fc80000400000 */
[----:B--2---:R-:W-:-:S05]  /*9cb0*/  FFMA R153, R164, R2, R153 ;  /* 0x00000002a4997223 */ /* 0x004fca0000000099 */
[----:B------:R-:W-:-:S05]  /*9cc0*/  F2FP.BF16.F32.PACK_AB R153, RZ, R153 ;  /* 0x00000099ff99723e */ /* 0x000fca00000010ff */
[----:B------:R1:W-:Y:S01]  /*9cd0*/  @P2 STG.E.U16 desc[UR36][R4.64+0x12], R153 ;  /* 0x0000129904002986 */ /* 0x0003e2000c101524 */
[----:B------:R-:W-:Y:S05]  /*9ce0*/  @!P1 BRA `(.L_x_43) ;  /* 0x0000000000049947 */ /* 0x000fea0003800000 */
[----:B------:R2:W5:Y:S02]  /*9cf0*/  LDG.E.LTC128B.U16 R3, desc[UR36][R8.64+0x10] ;  /* 0x0000102408037981 */ /* 0x000564000c1e1520 */
.L_x_43:
[----:B------:R-:W-:Y:S05]  /*9d00*/  BSYNC B1 ;  /* 0x0000000000017941 */ /* 0x000fea0003800000 */
.L_x_42:
[----:B------:R-:W3:Y:S01]  /*9d10*/  LDL.LU R164, [R1+0x18] ;  /* 0x0000180001a47983 */ /* 0x000ee20000300800 */
[----:B-1---5:R-:W-:Y:S01]  /*9d20*/  SHF.L.U32 R153, R3, 0x10, RZ ;  /* 0x0000001003997819 */ /* 0x022fe200000006ff */
[----:B------:R-:W-:Y:S01]  /*9d30*/  BSSY B1, `(.L_x_44) ;  /* 0x0000008000017945 */ /* 0x000fe20003800000 */
[----:B------:R-:W-:-:S03]  /*9d40*/  ISETP.GT.AND P2, PT, R0, 0x9, P0 ;  /* 0x000000090000780c */ /* 0x000fc60000744270 */
[----:B------:R-:W-:-:S04]  /*9d50*/  FMUL R153, R153, R16 ;  /* 0x0000001099997220 */ /* 0x000fc80000400000 */
[----:B---3--:R-:W-:-:S05]  /*9d60*/  FFMA R153, R164, R2, R153 ;  /* 0x00000002a4997223 */ /* 0x008fca0000000099 */
[----:B------:R-:W-:-:S05]  /*9d70*/  F2FP.BF16.F32.PACK_AB R153, RZ, R153 ;  /* 0x00000099ff99723e */ /* 0x000fca00000010ff */
[----:B------:R1:W-:Y:S01]  /*9d80*/  @P1 STG.E.U16 desc[UR36][R6.64+0x10], R153 ;  /* 0x0000109906001986 */ /* 0x0003e2000c101524 */
[----:B------:R-:W-:Y:S05]  /*9d90*/  @!P2 BRA `(.L_x_45) ;  /* 0x000000000004a947 */ /* 0x000fea0003800000 */
[----:B------:R3:W5:Y:S02]  /*9da0*/  LDG.E.LTC128B.U16 R3, desc[UR36][R8.64+0x12] ;  /* 0x0000122408037981 */ /* 0x000764000c1e1520 */
.L_x_45:
[----:B------:R-:W-:Y:S05]  /*9db0*/  BSYNC B1 ;  /* 0x0000000000017941 */ /* 0x000fea0003800000 */
.L_x_44:
        /* <DEDUP_REMOVED lines=10> */
.L_x_47:
[----:B------:R-:W-:Y:S05]  /*9e60*/  BSYNC B1 ;  /* 0x0000000000017941 */ /* 0x000fea0003800000 */
.L_x_46:
        /* <DEDUP_REMOVED lines=10> */
.L_x_49:
[----:B------:R-:W-:Y:S05]  /*9f10*/  BSYNC B1 ;  /* 0x0000000000017941 */ /* 0x000fea0003800000 */
.L_x_48:
        /* <DEDUP_REMOVED lines=10> */
.L_x_51:
[----:B------:R-:W-:Y:S05]  /*9fc0*/  BSYNC B1 ;  /* 0x0000000000017941 */ /* 0x000fea0003800000 */
.L_x_50:
        /* <DEDUP_REMOVED lines=10> */
.L_x_53:
[----:B------:R-:W-:Y:S05]  /*a070*/  BSYNC B1 ;  /* 0x0000000000017941 */ /* 0x000fea0003800000 */
.L_x_52:
        /* <DEDUP_REMOVED lines=10> */
.L_x_55:
[----:B------:R-:W-:Y:S05]  /*a120*/  BSYNC B1 ;  /* 0x0000000000017941 */ /* 0x000fea0003800000 */
.L_x_54:
        /* <DEDUP_REMOVED lines=10> */
.L_x_57:
[----:B------:R-:W-:Y:S05]  /*a1d0*/  BSYNC B1 ;  /* 0x0000000000017941 */ /* 0x000fea0003800000 */
.L_x_56:
        /* <DEDUP_REMOVED lines=10> */
.L_x_59:
[----:B------:R-:W-:Y:S05]  /*a280*/  BSYNC B1 ;  /* 0x0000000000017941 */ /* 0x000fea0003800000 */
.L_x_58:
        /* <DEDUP_REMOVED lines=10> */
.L_x_61:
[----:B------:R-:W-:Y:S05]  /*a330*/  BSYNC B1 ;  /* 0x0000000000017941 */ /* 0x000fea0003800000 */
.L_x_60:
        /* <DEDUP_REMOVED lines=10> */
.L_x_63:
[----:B------:R-:W-:Y:S05]  /*a3e0*/  BSYNC B1 ;  /* 0x0000000000017941 */ /* 0x000fea0003800000 */
.L_x_62:
        /* <DEDUP_REMOVED lines=10> */
.L_x_65:
[----:B------:R-:W-:Y:S05]  /*a490*/  BSYNC B1 ;  /* 0x0000000000017941 */ /* 0x000fea0003800000 */
.L_x_64:
        /* <DEDUP_REMOVED lines=10> */
.L_x_67:
[----:B------:R-:W-:Y:S05]  /*a540*/  BSYNC B1 ;  /* 0x0000000000017941 */ /* 0x000fea0003800000 */
.L_x_66:
        /* <DEDUP_REMOVED lines=10> */
.L_x_69:
[----:B------:R-:W-:Y:S05]  /*a5f0*/  BSYNC B1 ;  /* 0x0000000000017941 */ /* 0x000fea0003800000 */
.L_x_68:
        /* <DEDUP_REMOVED lines=10> */
.L_x_71:
[----:B------:R-:W-:Y:S05]  /*a6a0*/  BSYNC B1 ;  /* 0x0000000000017941 */ /* 0x000fea0003800000 */
.L_x_70:
        /* <DEDUP_REMOVED lines=10> */
.L_x_73:
[----:B------:R-:W-:Y:S05]  /*a750*/  BSYNC B1 ;  /* 0x0000000000017941 */ /* 0x000fea0003800000 */
.L_x_72:
        /* <DEDUP_REMOVED lines=10> */
.L_x_75:
[----:B------:R-:W-:Y:S05]  /*a800*/  BSYNC B1 ;  /* 0x0000000000017941 */ /* 0x000fea0003800000 */
.L_x_74:
        /* <DEDUP_REMOVED lines=10> */
.L_x_77:
[----:B------:R-:W-:Y:S05]  /*a8b0*/  BSYNC B1 ;  /* 0x0000000000017941 */ /* 0x000fea0003800000 */
.L_x_76:
        /* <DEDUP_REMOVED lines=10> */
.L_x_79:
[----:B------:R-:W-:Y:S05]  /*a960*/  BSYNC B1 ;  /* 0x0000000000017941 */ /* 0x000fea0003800000 */
.L_x_78:
        /* <DEDUP_REMOVED lines=10> */
.L_x_81:
[----:B------:R-:W-:Y:S05]  /*aa10*/  BSYNC B1 ;  /* 0x0000000000017941 */ /* 0x000fea0003800000 */
.L_x_80:
        /* <DEDUP_REMOVED lines=10> */
.L_x_83:
[----:B------:R-:W-:Y:S05]  /*aac0*/  BSYNC B1 ;  /* 0x0000000000017941 */ /* 0x000fea0003800000 */
.L_x_82:
        /* <DEDUP_REMOVED lines=10> */
.L_x_85:
[----:B------:R-:W-:Y:S05]  /*ab70*/  BSYNC B1 ;  /* 0x0000000000017941 */ /* 0x000fea0003800000 */
.L_x_84:
        /* <DEDUP_REMOVED lines=10> */
.L_x_87:
[----:B------:R-:W-:Y:S05]  /*ac20*/  BSYNC B1 ;  /* 0x0000000000017941 */ /* 0x000fea0003800000 */
.L_x_86:
        /* <DEDUP_REMOVED lines=10> */
.L_x_89:
[----:B------:R-:W-:Y:S05]  /*acd0*/  BSYNC B1 ;  /* 0x0000000000017941 */ /* 0x000fea0003800000 */
.L_x_88:
        /* <DEDUP_REMOVED lines=10> */
.L_x_91:
[----:B------:R-:W-:Y:S05]  /*ad80*/  BSYNC B1 ;  /* 0x0000000000017941 */ /* 0x000fea0003800000 */
.L_x_90:
        /* <DEDUP_REMOVED lines=10> */
.L_x_93:
[----:B------:R-:W-:Y:S05]  /*ae30*/  BSYNC B1 ;  /* 0x0000000000017941 */ /* 0x000fea0003800000 */
.L_x_92:
        /* <DEDUP_REMOVED lines=10> */
.L_x_95:
[----:B------:R-:W-:Y:S05]  /*aee0*/  BSYNC B1 ;  /* 0x0000000000017941 */ /* 0x000fea0003800000 */
.L_x_94:
        /* <DEDUP_REMOVED lines=10> */
.L_x_97:
[----:B------:R-:W-:Y:S05]  /*af90*/  BSYNC B1 ;  /* 0x0000000000017941 */ /* 0x000fea0003800000 */
.L_x_96:
        /* <DEDUP_REMOVED lines=10> */
.L_x_99:
[----:B------:R-:W-:Y:S05]  /*b040*/  BSYNC B1 ;  /* 0x0000000000017941 */ /* 0x000fea0003800000 */
.L_x_98:
        /* <DEDUP_REMOVED lines=10> */
.L_x_101:
[----:B------:R-:W-:Y:S05]  /*b0f0*/  BSYNC B1 ;  /* 0x0000000000017941 */ /* 0x000fea0003800000 */
.L_x_100:
        /* <DEDUP_REMOVED lines=10> */
.L_x_103:
[----:B------:R-:W-:Y:S05]  /*b1a0*/  BSYNC B1 ;  /* 0x0000000000017941 */ /* 0x000fea0003800000 */
.L_x_102:
        /* <DEDUP_REMOVED lines=10> */
.L_x_105:
[----:B------:R-:W-:Y:S05]  /*b250*/  BSYNC B1 ;  /* 0x0000000000017941 */ /* 0x000fea0003800000 */
.L_x_104:
        /* <DEDUP_REMOVED lines=10> */
.L_x_107:
[----:B------:R-:W-:Y:S05]  /*b300*/  BSYNC B1 ;  /* 0x0000000000017941 */ /* 0x000fea0003800000 */
.L_x_106:
        /* <DEDUP_REMOVED lines=10> */
.L_x_109:
[----:B------:R-:W-:Y:S05]  /*b3b0*/  BSYNC B1 ;  /* 0x0000000000017941 */ /* 0x000fea0003800000 */
.L_x_108:
        /* <DEDUP_REMOVED lines=10> */
.L_x_111:
[----:B------:R-:W-:Y:S05]  /*b460*/  BSYNC B1 ;  /* 0x0000000000017941 */ /* 0x000fea0003800000 */
.L_x_110:
        /* <DEDUP_REMOVED lines=10> */
.L_x_113:
[----:B------:R-:W-:Y:S05]  /*b510*/  BSYNC B1 ;  /* 0x0000000000017941 */ /* 0x000fea0003800000 */
.L_x_112:
        /* <DEDUP_REMOVED lines=10> */
.L_x_115:
[----:B------:R-:W-:Y:S05]  /*b5c0*/  BSYNC B1 ;  /* 0x0000000000017941 */ /* 0x000fea0003800000 */
.L_x_114:
        /* <DEDUP_REMOVED lines=10> */
.L_x_117:
[----:B------:R-:W-:Y:S05]  /*b670*/  BSYNC B1 ;  /* 0x0000000000017941 */ /* 0x000fea0003800000 */
.L_x_116:
        /* <DEDUP_REMOVED lines=10> */
.L_x_119:
[----:B------:R-:W-:Y:S05]  /*b720*/  BSYNC B1 ;  /* 0x0000000000017941 */ /* 0x000fea0003800000 */
.L_x_118:
        /* <DEDUP_REMOVED lines=10> */
.L_x_121:
[----:B------:R-:W-:Y:S05]  /*b7d0*/  BSYNC B1 ;  /* 0x0000000000017941 */ /* 0x000fea0003800000 */
.L_x_120:
        /* <DEDUP_REMOVED lines=10> */
.L_x_123:
[----:B------:R-:W-:Y:S05]  /*b880*/  BSYNC B1 ;  /* 0x0000000000017941 */ /* 0x000fea0003800000 */
.L_x_122:
        /* <DEDUP_REMOVED lines=10> */
.L_x_125:
[----:B------:R-:W-:Y:S05]  /*b930*/  BSYNC B1 ;  /* 0x0000000000017941 */ /* 0x000fea0003800000 */
.L_x_124:
        /* <DEDUP_REMOVED lines=10> */
.L_x_127:
[----:B------:R-:W-:Y:S05]  /*b9e0*/  BSYNC B1 ;  /* 0x0000000000017941 */ /* 0x000fea0003800000 */
.L_x_126:
        /* <DEDUP_REMOVED lines=10> */
.L_x_129:
[----:B------:R-:W-:Y:S05]  /*ba90*/  BSYNC B1 ;  /* 0x0000000000017941 */ /* 0x000fea0003800000 */
.L_x_128:
        /* <DEDUP_REMOVED lines=10> */
.L_x_131:
[----:B------:R-:W-:Y:S05]  /*bb40*/  BSYNC B1 ;  /* 0x0000000000017941 */ /* 0x000fea0003800000 */
.L_x_130:
        /* <DEDUP_REMOVED lines=10> */
.L_x_133:
[----:B------:R-:W-:Y:S05]  /*bbf0*/  BSYNC B1 ;  /* 0x0000000000017941 */ /* 0x000fea0003800000 */
.L_x_132:
        /* <DEDUP_REMOVED lines=10> */
.L_x_135:
[----:B------:R-:W-:Y:S05]  /*bca0*/  BSYNC B1 ;  /* 0x0000000000017941 */ /* 0x000fea0003800000 */
.L_x_134:
        /* <DEDUP_REMOVED lines=10> */
.L_x_137:
[----:B------:R-:W-:Y:S05]  /*bd50*/  BSYNC B1 ;  /* 0x0000000000017941 */ /* 0x000fea0003800000 */
.L_x_136:
        /* <DEDUP_REMOVED lines=10> */
.L_x_139:
[----:B------:R-:W-:Y:S05]  /*be00*/  BSYNC B1 ;  /* 0x0000000000017941 */ /* 0x000fea0003800000 */
.L_x_138:
        /* <DEDUP_REMOVED lines=10> */
.L_x_141:
[----:B------:R-:W-:Y:S05]  /*beb0*/  BSYNC B1 ;  /* 0x0000000000017941 */ /* 0x000fea0003800000 */
.L_x_140:
        /* <DEDUP_REMOVED lines=10> */
.L_x_143:
[----:B------:R-:W-:Y:S05]  /*bf60*/  BSYNC B1 ;  /* 0x0000000000017941 */ /* 0x000fea0003800000 */
.L_x_142:
        /* <DEDUP_REMOVED lines=10> */
.L_x_145:
[----:B------:R-:W-:Y:S05]  /*c010*/  BSYNC B1 ;  /* 0x0000000000017941 */ /* 0x000fea0003800000 */
.L_x_144:
        /* <DEDUP_REMOVED lines=10> */
.L_x_147:
[----:B------:R-:W-:Y:S05]  /*c0c0*/  BSYNC B1 ;  /* 0x0000000000017941 */ /* 0x000fea0003800000 */
.L_x_146:
        /* <DEDUP_REMOVED lines=10> */
.L_x_149:
[----:B------:R-:W-:Y:S05]  /*c170*/  BSYNC B1 ;  /* 0x0000000000017941 */ /* 0x000fea0003800000 */
.L_x_148:
        /* <DEDUP_REMOVED lines=10> */
.L_x_151:
[----:B------:R-:W-:Y:S05]  /*c220*/  BSYNC B1 ;  /* 0x0000000000017941 */ /* 0x000fea0003800000 */
.L_x_150:
        /* <DEDUP_REMOVED lines=10> */
.L_x_153:
[----:B------:R-:W-:Y:S05]  /*c2d0*/  BSYNC B1 ;  /* 0x0000000000017941 */ /* 0x000fea0003800000 */
.L_x_152:
        /* <DEDUP_REMOVED lines=10> */
.L_x_155:
[----:B------:R-:W-:Y:S05]  /*c380*/  BSYNC B1 ;  /* 0x0000000000017941 */ /* 0x000fea0003800000 */
.L_x_154:
        /* <DEDUP_REMOVED lines=10> */
.L_x_157:
[----:B------:R-:W-:Y:S05]  /*c430*/  BSYNC B1 ;  /* 0x0000000000017941 */ /* 0x000fea0003800000 */
.L_x_156:
        /* <DEDUP_REMOVED lines=10> */
.L_x_159:
[----:B------:R-:W-:Y:S05]  /*c4e0*/  BSYNC B1 ;  /* 0x0000000000017941 */ /* 0x000fea0003800000 */
.L_x_158:
        /* <DEDUP_REMOVED lines=10> */
.L_x_161:
[----:B------:R-:W-:Y:S05]  /*c590*/  BSYNC B1 ;  /* 0x0000000000017941 */ /* 0x000fea0003800000 */
.L_x_160:
        /* <DEDUP_REMOVED lines=10> */
.L_x_163:
[----:B------:R-:W-:Y:S05]  /*c640*/  BSYNC B1 ;  /* 0x0000000000017941 */ /* 0x000fea0003800000 */
.L_x_162:
        /* <DEDUP_REMOVED lines=10> */
.L_x_165:
[----:B------:R-:W-:Y:S05]  /*c6f0*/  BSYNC B1 ;  /* 0x0000000000017941 */ /* 0x000fea0003800000 */
.L_x_164:
        /* <DEDUP_REMOVED lines=10> */
.L_x_167:
[----:B------:R-:W-:Y:S05]  /*c7a0*/  BSYNC B1 ;  /* 0x0000000000017941 */ /* 0x000fea0003800000 */
.L_x_166:
        /* <DEDUP_REMOVED lines=10> */
.L_x_169:
[----:B------:R-:W-:Y:S05]  /*c850*/  BSYNC B1 ;  /* 0x0000000000017941 */ /* 0x000fea0003800000 */
.L_x_168:
        /* <DEDUP_REMOVED lines=10> */
.L_x_171:
[----:B------:R-:W-:Y:S05]  /*c900*/  BSYNC B1 ;  /* 0x0000000000017941 */ /* 0x000fea0003800000 */
.L_x_170:
        /* <DEDUP_REMOVED lines=10> */
.L_x_173:
[----:B------:R-:W-:Y:S05]  /*c9b0*/  BSYNC B1 ;  /* 0x0000000000017941 */ /* 0x000fea0003800000 */
.L_x_172:
        /* <DEDUP_REMOVED lines=10> */
.L_x_175:
[----:B------:R-:W-:Y:S05]  /*ca60*/  BSYNC B1 ;  /* 0x0000000000017941 */ /* 0x000fea0003800000 */
.L_x_174:
        /* <DEDUP_REMOVED lines=10> */
.L_x_177:
[----:B------:R-:W-:Y:S05]  /*cb10*/  BSYNC B1 ;  /* 0x0000000000017941 */ /* 0x000fea0003800000 */
.L_x_176:
        /* <DEDUP_REMOVED lines=10> */
.L_x_179:
[----:B------:R-:W-:Y:S05]  /*cbc0*/  BSYNC B1 ;  /* 0x0000000000017941 */ /* 0x000fea0003800000 */
.L_x_178:
        /* <DEDUP_REMOVED lines=10> */
.L_x_181:
[----:B------:R-:W-:Y:S05]  /*cc70*/  BSYNC B1 ;  /* 0x0000000000017941 */ /* 0x000fea0003800000 */
.L_x_180:
        /* <DEDUP_REMOVED lines=10> */
.L_x_183:
[----:B------:R-:W-:Y:S05]  /*cd20*/  BSYNC B1 ;  /* 0x0000000000017941 */ /* 0x000fea0003800000 */
.L_x_182:
        /* <DEDUP_REMOVED lines=10> */
.L_x_185:
[----:B------:R-:W-:Y:S05]  /*cdd0*/  BSYNC B1 ;  /* 0x0000000000017941 */ /* 0x000fea0003800000 */
.L_x_184:
        /* <DEDUP_REMOVED lines=10> */
.L_x_187:
[----:B------:R-:W-:Y:S05]  /*ce80*/  BSYNC B1 ;  /* 0x0000000000017941 */ /* 0x000fea0003800000 */
.L_x_186:
        /* <DEDUP_REMOVED lines=10> */
.L_x_189:
[----:B------:R-:W-:Y:S05]  /*cf30*/  BSYNC B1 ;  /* 0x0000000000017941 */ /* 0x000fea0003800000 */
.L_x_188:
        /* <DEDUP_REMOVED lines=10> */
.L_x_191:
[----:B------:R-:W-:Y:S05]  /*cfe0*/  BSYNC B1 ;  /* 0x0000000000017941 */ /* 0x000fea0003800000 */
.L_x_190:
        /* <DEDUP_REMOVED lines=10> */
.L_x_193:
[----:B------:R-:W-:Y:S05]  /*d090*/  BSYNC B1 ;  /* 0x0000000000017941 */ /* 0x000fea0003800000 */
.L_x_192:
        /* <DEDUP_REMOVED lines=10> */
.L_x_195:
[----:B------:R-:W-:Y:S05]  /*d140*/  BSYNC B1 ;  /* 0x0000000000017941 */ /* 0x000fea0003800000 */
.L_x_194:
        /* <DEDUP_REMOVED lines=10> */
.L_x_197:
[----:B------:R-:W-:Y:S05]  /*d1f0*/  BSYNC B1 ;  /* 0x0000000000017941 */ /* 0x000fea0003800000 */
.L_x_196:
        /* <DEDUP_REMOVED lines=10> */
.L_x_199:
[----:B------:R-:W-:Y:S05]  /*d2a0*/  BSYNC B1 ;  /* 0x0000000000017941 */ /* 0x000fea0003800000 */
.L_x_198:
        /* <DEDUP_REMOVED lines=10> */
.L_x_201:
[----:B------:R-:W-:Y:S05]  /*d350*/  BSYNC B1 ;  /* 0x0000000000017941 */ /* 0x000fea0003800000 */
.L_x_200:
        /* <DEDUP_REMOVED lines=10> */
.L_x_203:
[----:B------:R-:W-:Y:S05]  /*d400*/  BSYNC B1 ;  /* 0x0000000000017941 */ /* 0x000fea0003800000 */
.L_x_202:
        /* <DEDUP_REMOVED lines=10> */
.L_x_205:
[----:B------:R-:W-:Y:S05]  /*d4b0*/  BSYNC B1 ;  /* 0x0000000000017941 */ /* 0x000fea0003800000 */
.L_x_204:
        /* <DEDUP_REMOVED lines=10> */
.L_x_207:
[----:B------:R-:W-:Y:S05]  /*d560*/  BSYNC B1 ;  /* 0x0000000000017941 */ /* 0x000fea0003800000 */
.L_x_206:
        /* <DEDUP_REMOVED lines=10> */
.L_x_209:
[----:B------:R-:W-:Y:S05]  /*d610*/  BSYNC B1 ;  /* 0x0000000000017941 */ /* 0x000fea0003800000 */
.L_x_208:
        /* <DEDUP_REMOVED lines=10> */
.L_x_211:
[----:B------:R-:W-:Y:S05]  /*d6c0*/  BSYNC B1 ;  /* 0x0000000000017941 */ /* 0x000fea0003800000 */
.L_x_210:
        /* <DEDUP_REMOVED lines=10> */
.L_x_213:
[----:B------:R-:W-:Y:S05]  /*d770*/  BSYNC B1 ;  /* 0x0000000000017941 */ /* 0x000fea0003800000 */
.L_x_212:
        /* <DEDUP_REMOVED lines=10> */
.L_x_215:
[----:B------:R-:W-:Y:S05]  /*d820*/  BSYNC B1 ;  /* 0x0000000000017941 */ /* 0x000fea0003800000 */
.L_x_214:
        /* <DEDUP_REMOVED lines=10> */
.L_x_217:
[----:B------:R-:W-:Y:S05]  /*d8d0*/  BSYNC B1 ;  /* 0x0000000000017941 */ /* 0x000fea0003800000 */
.L_x_216:
        /* <DEDUP_REMOVED lines=10> */
.L_x_219:
[----:B------:R-:W-:Y:S05]  /*d980*/  BSYNC B1 ;  /* 0x0000000000017941 */ /* 0x000fea0003800000 */
.L_x_218:
        /* <DEDUP_REMOVED lines=10> */
.L_x_221:
[----:B------:R-:W-:Y:S05]  /*da30*/  BSYNC B1 ;  /* 0x0000000000017941 */ /* 0x000fea0003800000 */
.L_x_220:
        /* <DEDUP_REMOVED lines=10> */
.L_x_223:
[----:B------:R-:W-:Y:S05]  /*dae0*/  BSYNC B1 ;  /* 0x0000000000017941 */ /* 0x000fea0003800000 */
.L_x_222:
        /* <DEDUP_REMOVED lines=10> */
.L_x_225:
[----:B------:R-:W-:Y:S05]  /*db90*/  BSYNC B1 ;  /* 0x0000000000017941 */ /* 0x000fea0003800000 */
.L_x_224:
        /* <DEDUP_REMOVED lines=10> */
.L_x_227:
[----:B------:R-:W-:Y:S05]  /*dc40*/  BSYNC B1 ;  /* 0x0000000000017941 */ /* 0x000fea0003800000 */
.L_x_226:
        /* <DEDUP_REMOVED lines=10> */
.L_x_229:
[----:B------:R-:W-:Y:S05]  /*dcf0*/  BSYNC B1 ;  /* 0x0000000000017941 */ /* 0x000fea0003800000 */
.L_x_228:
        /* <DEDUP_REMOVED lines=10> */
.L_x_231:
[----:B------:R-:W-:Y:S05]  /*dda0*/  BSYNC B1 ;  /* 0x0000000000017941 */ /* 0x000fea0003800000 */
.L_x_230:
        /* <DEDUP_REMOVED lines=10> */
.L_x_233:
[----:B------:R-:W-:Y:S05]  /*de50*/  BSYNC B1 ;  /* 0x0000000000017941 */ /* 0x000fea0003800000 */
.L_x_232:
        /* <DEDUP_REMOVED lines=10> */
.L_x_235:
[----:B------:R-:W-:Y:S05]  /*df00*/  BSYNC B1 ;  /* 0x0000000000017941 */ /* 0x000fea0003800000 */
.L_x_234:
        /* <DEDUP_REMOVED lines=10> */
.L_x_237:
[----:B------:R-:W-:Y:S05]  /*dfb0*/  BSYNC B1 ;  /* 0x0000000000017941 */ /* 0x000fea0003800000 */
.L_x_236:
        /* <DEDUP_REMOVED lines=10> */
.L_x_239:
[----:B------:R-:W-:Y:S05]  /*e060*/  BSYNC B1 ;  /* 0x0000000000017941 */ /* 0x000fea0003800000 */
.L_x_238:
        /* <DEDUP_REMOVED lines=10> */
.L_x_241:
[----:B------:R-:W-:Y:S05]  /*e110*/  BSYNC B1 ;  /* 0x0000000000017941 */ /* 0x000fea0003800000 */
.L_x_240:
        /* <DEDUP_REMOVED lines=10> */
.L_x_243:
[----:B------:R-:W-:Y:S05]  /*e1c0*/  BSYNC B1 ;  /* 0x0000000000017941 */ /* 0x000fea0003800000 */
.L_x_242:
        /* <DEDUP_REMOVED lines=10> */
.L_x_245:
[----:B------:R-:W-:Y:S05]  /*e270*/  BSYNC B1 ;  /* 0x0000000000017941 */ /* 0x000fea0003800000 */
.L_x_244:
        /* <DEDUP_REMOVED lines=10> */
.L_x_247:
[----:B------:R-:W-:Y:S05]  /*e320*/  BSYNC B1 ;  /* 0x0000000000017941 */ /* 0x000fea0003800000 */
.L_x_246:
        /* <DEDUP_REMOVED lines=10> */
.L_x_249:
[----:B------:R-:W-:Y:S05]  /*e3d0*/  BSYNC B1 ;  /* 0x0000000000017941 */ /* 0x000fea0003800000 */
.L_x_248:
        /* <DEDUP_REMOVED lines=10> */
.L_x_251:
[----:B------:R-:W-:Y:S05]  /*e480*/  BSYNC B1 ;  /* 0x0000000000017941 */ /* 0x000fea0003800000 */
.L_x_250:
        /* <DEDUP_REMOVED lines=10> */
.L_x_253:
[----:B------:R-:W-:Y:S05]  /*e530*/  BSYNC B1 ;  /* 0x0000000000017941 */ /* 0x000fea0003800000 */
.L_x_252:
        /* <DEDUP_REMOVED lines=10> */
.L_x_255:
[----:B------:R-:W-:Y:S05]  /*e5e0*/  BSYNC B1 ;  /* 0x0000000000017941 */ /* 0x000fea0003800000 */
.L_x_254:
        /* <DEDUP_REMOVED lines=10> */
.L_x_257:
[----:B------:R-:W-:Y:S05]  /*e690*/  BSYNC B1 ;  /* 0x0000000000017941 */ /* 0x000fea0003800000 */
.L_x_256:
        /* <DEDUP_REMOVED lines=10> */
.L_x_259:
[----:B------:R-:W-:Y:S05]  /*e740*/  BSYNC B1 ;  /* 0x0000000000017941 */ /* 0x000fea0003800000 */
.L_x_258:
        /* <DEDUP_REMOVED lines=10> */
.L_x_261:
[----:B------:R-:W-:Y:S05]  /*e7f0*/  BSYNC B1 ;  /* 0x0000000000017941 */ /* 0x000fea0003800000 */
.L_x_260:
        /* <DEDUP_REMOVED lines=10> */
.L_x_263:
[----:B------:R-:W-:Y:S05]  /*e8a0*/  BSYNC B1 ;  /* 0x0000000000017941 */ /* 0x000fea0003800000 */
.L_x_262:
        /* <DEDUP_REMOVED lines=10> */
.L_x_265:
[----:B------:R-:W-:Y:S05]  /*e950*/  BSYNC B1 ;  /* 0x0000000000017941 */ /* 0x000fea0003800000 */
.L_x_264:
        /* <DEDUP_REMOVED lines=10> */
.L_x_267:
[----:B------:R-:W-:Y:S05]  /*ea00*/  BSYNC B1 ;  /* 0x0000000000017941 */ /* 0x000fea0003800000 */
.L_x_266:
        /* <DEDUP_REMOVED lines=10> */
.L_x_269:
[----:B------:R-:W-:Y:S05]  /*eab0*/  BSYNC B1 ;  /* 0x0000000000017941 */ /* 0x000fea0003800000 */
.L_x_268:
        /* <DEDUP_REMOVED lines=10> */
.L_x_271:
[----:B------:R-:W-:Y:S05]  /*eb60*/  BSYNC B1 ;  /* 0x0000000000017941 */ /* 0x000fea0003800000 */
.L_x_270:
        /* <DEDUP_REMOVED lines=10> */
.L_x_273:
[----:B------:R-:W-:Y:S05]  /*ec10*/  BSYNC B1 ;  /* 0x0000000000017941 */ /* 0x000fea0003800000 */
.L_x_272:
        /* <DEDUP_REMOVED lines=10> */
.L_x_275:
[----:B------:R-:W-:Y:S05]  /*ecc0*/  BSYNC B1 ;  /* 0x0000000000017941 */ /* 0x000fea0003800000 */
.L_x_274:
        /* <DEDUP_REMOVED lines=10> */
.L_x_277:
[----:B------:R-:W-:Y:S05]  /*ed70*/  BSYNC B1 ;  /* 0x0000000000017941 */ /* 0x000fea0003800000 */
.L_x_276:
        /* <DEDUP_REMOVED lines=10> */
.L_x_279:
[----:B------:R-:W-:Y:S05]  /*ee20*/  BSYNC B1 ;  /* 0x0000000000017941 */ /* 0x000fea0003800000 */
.L_x_278:
        /* <DEDUP_REMOVED lines=10> */
.L_x_281:
[----:B------:R-:W-:Y:S05]  /*eed0*/  BSYNC B1 ;  /* 0x0000000000017941 */ /* 0x000fea0003800000 */
.L_x_280:
[----:B0-234-:R-:W2:Y:S01]  /*eee0*/  LDL.LU R10, [R1+0x1f4] ;  /* 0x0001f400010a7983 */ /* 0x01dea20000300800 */
[----:B-----5:R-:W-:Y:S01]  /*eef0*/  IMAD.U32 R11, R3, 0x10000, RZ ;  /* 0x00010000030b7824 */ /* 0x020fe200078e00ff */
        /* <DEDUP_REMOVED lines=8> */
.L_x_283:
[----:B------:R-:W-:Y:S05]  /*ef80*/  BSYNC B1 ;  /* 0x0000000000017941 */ /* 0x000fea0003800000 */
.L_x_282:
[----:B------:R-:W3:Y:S01]  /*ef90*/  LDL.LU R10, [R1+0x1f8] ;  /* 0x0001f800010a7983 */ /* 0x000ee20000300800 */
[----:B0----5:R-:W-:Y:S01]  /*efa0*/  SHF.L.U32 R11, R3, 0x10, RZ ;  /* 0x00000010030b7819 */ /* 0x021fe200000006ff */
[----:B------:R-:W-:Y:S01]  /*efb0*/  BSSY B1, `(.L_x_284) ;  /* 0x000000a000017945 */ /* 0x000fe20003800000 */
[----:B------:R-:W-:Y:S02]  /*efc0*/  ISETP.GT.AND P1, PT, R0, 0xf9, P0 ;  /* 0x000000f90000780c */ /* 0x000fe40000724270 */
[----:B------:R-:W-:Y:S01]  /*efd0*/  IADD3 R167, P0, R18, 0x80, RZ ;  /* 0x0000008012a77810 */ /* 0x000fe20007f1e0ff */
[----:B------:R-:W-:-:S04]  /*efe0*/  FMUL R11, R11, R16 ;  /* 0x000000100b0b7220 */ /* 0x000fc80000400000 */
[----:B------:R-:W-:Y:S02]  /*eff0*/  IMAD.X R19, RZ, RZ, R19, P0 ;  /* 0x000000ffff137224 */ /* 0x000fe400000e0613 */
[----:B---3--:R-:W-:-:S05]  /*f000*/  FFMA R11, R10, R2, R11 ;  /* 0x000000020a0b7223 */ /* 0x008fca000000000b */
[----:B------:R-:W-:-:S05]  /*f010*/  F2FP.BF16.F32.PACK_AB R11, RZ, R11 ;  /* 0x0000000bff0b723e */ /* 0x000fca00000010ff */
[----:B------:R0:W-:Y:S01]  /*f020*/  @P2 STG.E.U16 desc[UR36][R6.64+0x1f0], R11 ;  /* 0x0001f00b06002986 */ /* 0x0001e2000c101524 */
[----:B------:R-:W-:Y:S05]  /*f030*/  @!P1 BRA `(.L_x_285) ;  /* 0x0000000000049947 */ /* 0x000fea0003800000 */
[----:B------:R3:W5:Y:S02]  /*f040*/  LDG.E.LTC128B.U16 R3, desc[UR36][R8.64+0x1f2] ;  /* 0x0001f22408037981 */ /* 0x000764000c1e1520 */
.L_x_285:
[----:B------:R-:W-:Y:S05]  /*f050*/  BSYNC B1 ;  /* 0x0000000000017941 */ /* 0x000fea0003800000 */
.L_x_284:
[----:B------:R-:W4:Y:S01]  /*f060*/  LDL.LU R10, [R1+0x1fc] ;  /* 0x0001fc00010a7983 */ /* 0x000f220000300800 */
[----:B--23-5:R-:W-:Y:S01]  /*f070*/  IMAD.U32 R9, R3, 0x10000, RZ ;  /* 0x0001000003097824 */ /* 0x02cfe200078e00ff */
[----:B------:R-:W-:Y:S01]  /*f080*/  ISETP.GT.AND P0, PT, R155, 0x80, PT ;  /* 0x000000809b00780c */ /* 0x000fe20003f04270 */
[----:B------:R-:W-:Y:S01]  /*f090*/  IMAD R8, R19, R14, RZ ;  /* 0x0000000e13087224 */ /* 0x000fe200078e02ff */
[----:B-1----:R-:W-:Y:S01]  /*f0a0*/  PRMT R153, R3, 0x7610, R153 ;  /* 0x0000761003997816 */ /* 0x002fe20000000099 */
[----:B0-----:R-:W-:Y:S01]  /*f0b0*/  FMUL R11, R9, R16 ;  /* 0x00000010090b7220 */ /* 0x001fe20000400000 */
[----:B------:R-:W-:Y:S01]  /*f0c0*/  ISETP.GT.AND P3, PT, R0, RZ, P0 ;  /* 0x000000ff0000720c */ /* 0x000fe20000764270 */
[C---:B------:R-:W-:Y:S02]  /*f0d0*/  IMAD R165, R167.reuse, R15, R8 ;  /* 0x0000000fa7a57224 */ /* 0x040fe400078e0208 */
[----:B------:R-:W-:-:S04]  /*f0e0*/  IMAD.WIDE.U32 R8, R167, R14, R22 ;  /* 0x0000000ea7087225 */ /* 0x000fc800078e0016 */
[----:B------:R-:W-:Y:S02]  /*f0f0*/  IMAD.IADD R9, R9, 0x1, R165 ;  /* 0x0000000109097824 */ /* 0x000fe400078e02a5 */
[----:B----4-:R-:W-:Y:S01]  /*f100*/  FFMA R11, R10, R2, R11 ;  /* 0x000000020a0b7223 */ /* 0x010fe2000000000b */
[----:B------:R-:W-:-:S04]  /*f110*/  LEA R10, P2, R8, R12, 0x1 ;  /* 0x0000000c080a7211 */ /* 0x000fc800078408ff */
[----:B------:R-:W-:Y:S02]  /*f120*/  F2FP.BF16.F32.PACK_AB R15, RZ, R11 ;  /* 0x0000000bff0f723e */ /* 0x000fe400000010ff */
[--C-:B------:R-:W-:Y:S02]  /*f130*/  LEA.HI.X R11, R8, R13, R9.reuse, 0x1, P2 ;  /* 0x0000000d080b7211 */ /* 0x100fe400010f0c09 */
[----:B------:R-:W-:-:S05]  /*f140*/  PRMT R9, R15, 0x7610, R9 ;  /* 0x000076100f097816 */ /* 0x000fca0000000009 */
[----:B------:R0:W-:Y:S04]  /*f150*/  @P1 STG.E.U16 desc[UR36][R6.64+0x1f2], R9 ;  /* 0x0001f20906001986 */ /* 0x0001e8000c101524 */
[----:B------:R1:W2:Y:S01]  /*f160*/  @P3 LDG.E.LTC128B.U16 R153, desc[UR36][R10.64] ;  /* 0x000000240a993981 */ /* 0x0002a2000c1e1520 */
[----:B------:R-:W-:Y:S01]  /*f170*/  IMAD.U32 R18, RZ, RZ, UR4 ;  /* 0x00000004ff127e24 */ /* 0x000fe2000f8e00ff */
[----:B------:R-:W-:Y:S01]  /*f180*/  MOV R169, UR5 ;  /* 0x0000000500a97c02 */ /* 0x000fe20008000f00 */
[----:B------:R-:W-:Y:S01]  /*f190*/  IMAD.U32 R164, RZ, RZ, UR4 ;  /* 0x00000004ffa47e24 */ /* 0x000fe2000f8e00ff */
[----:B------:R-:W-:Y:S01]  /*f1a0*/  ISETP.GT.AND P2, PT, R0, 0x1, P0 ;  /* 0x000000010000780c */ /* 0x000fe20000744270 */
[----:B------:R-:W-:Y:S01]  /*f1b0*/  BSSY B1, `(.L_x_286) ;  /* 0x0000012000017945 */ /* 0x000fe20003800000 */
[----:B0-----:R-:W-:-:S02]  /*f1c0*/  IMAD.WIDE.U32 R8, R167, R14, R20 ;  /* 0x0000000ea7087225 */ /* 0x001fc400078e0014 */
[----:B-1----:R-:W-:-:S03]  /*f1d0*/  SHF.L.U64.HI R11, R164, 0x8, R169 ;  /* 0x00000008a40b7819 */ /* 0x002fc600000102a9 */
[----:B------:R-:W-:Y:S01]  /*f1e0*/  IADD3 R9, R165, R9, RZ ;  /* 0x00000009a5097210 */ /* 0x000fe20007ffe0ff */
[----:B--2---:R-:W-:-:S04]  /*f1f0*/  IMAD.U32 R3, R153, 0x10000, RZ ;  /* 0x0001000099037824 */ /* 0x004fc800078e00ff */
[----:B------:R-:W-:Y:S01]  /*f200*/  FMUL R15, R3, R16 ;  /* 0x00000010030f7220 */ /* 0x000fe20000400000 */
[----:B------:R-:W-:Y:S02]  /*f210*/  IMAD.SHL.U32 R3, R18, 0x100, RZ ;  /* 0x0000010012037824 */ /* 0x000fe400078e00ff */
[----:B------:R-:W-:-:S04]  /*f220*/  IMAD.WIDE.U32 R18, R152, UR42, R8 ;  /* 0x0000002a98127c25 */ /* 0x000fc8000f8e0008 */
[----:B------:R-:W-:Y:S01]  /*f230*/  FFMA R15, R24, R2, R15 ;  /* 0x00000002180f7223 */ /* 0x000fe2000000000f */
[----:B------:R-:W-:Y:S01]  /*f240*/  IADD3 R8, P1, R3, R4, RZ ;  /* 0x0000000403087210 */ /* 0x000fe20007f3e0ff */
[----:B------:R-:W-:Y:S01]  /*f250*/  IMAD.IADD R7, R160, 0x1, R19 ;  /* 0x00000001a0077824 */ /* 0x000fe200078e0213 */
[C---:B------:R-:W-:Y:S02]  /*f260*/  LEA R6, P4, R18.reuse, R12, 0x1 ;  /* 0x0000000c12067211 */ /* 0x040fe400078808ff */
[----:B------:R-:W-:Y:S01]  /*f270*/  F2FP.BF16.F32.PACK_AB R15, RZ, R15 ;  /* 0x0000000fff0f723e */ /* 0x000fe200000010ff */
[----:B------:R-:W-:Y:S01]  /*f280*/  IMAD.X R9, R11, 0x1, R5, P1 ;  /* 0x000000010b097824 */ /* 0x000fe200008e0605 */
[----:B------:R-:W-:-:S04]  /*f290*/  LEA.HI.X R7, R18, R13, R7, 0x1, P4 ;  /* 0x0000000d12077211 */ /* 0x000fc800020f0c07 */
[----:B------:R0:W-:Y:S01]  /*f2a0*/  @P3 STG.E.U16 desc[UR36][R8.64], R15 ;  /* 0x0000000f08003986 */ /* 0x0001e2000c101524 */
[----:B------:R-:W-:Y:S05]  /*f2b0*/  @!P2 BRA `(.L_x_287) ;  /* 0x000000000004a947 */ /* 0x000fea0003800000 */
[----:B------:R1:W5:Y:S02]  /*f2c0*/  LDG.E.LTC128B.U16 R153, desc[UR36][R6.64+0x2] ;  /* 0x0000022406997981 */ /* 0x000364000c1e1520 */
.L_x_287:
[----:B------:R-:W-:Y:S05]  /*f2d0*/  BSYNC B1 ;  /* 0x0000000000017941 */ /* 0x000fea0003800000 */
.L_x_286:
[----:B0----5:R-:W-:Y:S01]  /*f2e0*/  SHF.L.U32 R15, R153, 0x10, RZ ;  /* 0x00000010990f7819 */ /* 0x021fe200000006ff */
[----:B------:R-:W-:Y:S01]  /*f2f0*/  BSSY B1, `(.L_x_288) ;  /* 0x0000012000017945 */ /* 0x000fe20003800000 */
[----:B------:R-:W-:-:S03]  /*f300*/  ISETP.GT.AND P1, PT, R155, 0x88, PT ;  /* 0x000000889b00780c */ /* 0x000fc60003f24270 */
[----:B------:R-:W-:Y:S01]  /*f310*/  FMUL R10, R15, R16 ;  /* 0x000000100f0a7220 */ /* 0x000fe20000400000 */
[----:B------:R-:W-:Y:S01]  /*f320*/  IMAD.WIDE.U32 R14, R167, R14, R158 ;  /* 0x0000000ea70e7225 */ /* 0x000fe200078e009e */
[----:B------:R-:W-:-:S03]  /*f330*/  ISETP.GT.AND P3, PT, R0, RZ, P1 ;  /* 0x000000ff0000720c */ /* 0x000fc60000f64270 */
[----:B------:R-:W-:Y:S01]  /*f340*/  FFMA R10, R25, R2, R10 ;  /* 0x00000002190a7223 */ /* 0x000fe2000000000a */
[----:B------:R-:W-:Y:S01]  /*f350*/  IMAD.IADD R165, R165, 0x1, R15 ;  /* 0x00000001a5a57824 */ /* 0x000fe200078e020f */
[-C--:B------:R-:W-:Y:S02]  /*f360*/  IADD3 R156, P5, R156, R14.reuse, RZ ;  /* 0x0000000e9c9c7210 */ /* 0x080fe40007fbe0ff */
[----:B------:R-:W-:Y:S02]  /*f370*/  IADD3 R18, P4, R20, R14, RZ ;  /* 0x0000000e14127210 */ /* 0x000fe40007f9e0ff */
[----:B------:R-:W-:Y:S01]  /*f380*/  F2FP.BF16.F32.PACK_AB R10, RZ, R10 ;  /* 0x0000000aff0a723e */ /* 0x000fe200000010ff */
[--C-:B------:R-:W-:Y:S01]  /*f390*/  IMAD.X R22, R165, 0x1, R23.reuse, P5 ;  /* 0x00000001a5167824 */ /* 0x100fe200028e0617 */
[----:B------:R-:W-:Y:S02]  /*f3a0*/  LEA R14, P5, R156, R12, 0x1 ;  /* 0x0000000c9c0e7211 */ /* 0x000fe400078a08ff */
[----:B------:R-:W-:-:S02]  /*f3b0*/  PRMT R23, R10, 0x7610, R23 ;  /* 0x000076100a177816 */ /* 0x000fc40000000017 */
[----:B------:R-:W-:Y:S02]  /*f3c0*/  LEA.HI.X R15, R156, R13, R22, 0x1, P5 ;  /* 0x0000000d9c0f7211 */ /* 0x000fe400028f0c16 */
[----:B------:R-:W-:Y:S01]  /*f3d0*/  PRMT R10, R153, 0x7610, R10 ;  /* 0x00007610990a7816 */ /* 0x000fe2000000000a */
[----:B------:R0:W-:Y:S01]  /*f3e0*/  @P2 STG.E.U16 desc[UR36][R8.64+0x2], R23 ;  /* 0x0000021708002986 */ /* 0x0001e2000c101524 */
[----:B------:R-:W-:Y:S05]  /*f3f0*/  @!P3 BRA `(.L_x_289) ;  /* 0x000000000004b947 */ /* 0x000fea0003800000 */
[----:B------:R2:W5:Y:S02]  /*f400*/  LDG.E.LTC128B.U16 R10, desc[UR36][R14.64] ;  /* 0x000000240e0a7981 */ /* 0x000564000c1e1520 */
.L_x_289:
[----:B------:R-:W-:Y:S05]  /*f410*/  BSYNC B1 ;  /* 0x0000000000017941 */ /* 0x000fea0003800000 */
.L_x_288:
[----:B--2--5:R-:W-:Y:S01]  /*f420*/  IMAD.U32 R15, R10, 0x10000, RZ ;  /* 0x000100000a0f7824 */ /* 0x024fe200078e00ff */
[----:B------:R-:W-:Y:S01]  /*f430*/  IADD3.X R19, R21, R165, RZ, P4, !PT ;  /* 0x000000a515137210 */ /* 0x000fe200027fe4ff */
[----:B------:R-:W-:Y:S01]  /*f440*/  BSSY B1, `(.L_x_290) ;  /* 0x000000e000017945 */ /* 0x000fe20003800000 */
[----:B------:R-:W-:Y:S01]  /*f450*/  IADD3 R14, P4, R8, R162, RZ ;  /* 0x000000a2080e7210 */ /* 0x000fe20007f9e0ff */
[----:B------:R-:W-:Y:S01]  /*f460*/  FMUL R15, R15, R16 ;  /* 0x000000100f0f7220 */ /* 0x000fe20000400000 */
[----:B------:R-:W-:Y:S01]  /*f470*/  ISETP.GT.AND P2, PT, R0, 0x1, P1 ;  /* 0x000000010000780c */ /* 0x000fe20000f44270 */
[----:B------:R-:W-:-:S04]  /*f480*/  IMAD.WIDE.U32 R152, R152, UR42, R18 ;  /* 0x0000002a98987c25 */ /* 0x000fc8000f8e0012 */
[----:B------:R-:W-:Y:S01]  /*f490*/  FFMA R15, R26, R2, R15 ;  /* 0x000000021a0f7223 */ /* 0x000fe2000000000f */
[----:B------:R-:W-:Y:S01]  /*f4a0*/  IMAD.IADD R160, R160, 0x1, R153 ;  /* 0x00000001a0a07824 */ /* 0x000fe200078e0299 */
[----:B------:R-:W-:-:S03]  /*f4b0*/  LEA R12, P5, R152, R12, 0x1 ;  /* 0x0000000c980c7211 */ /* 0x000fc600078a08ff */
[----:B------:R-:W-:Y:S01]  /*f4c0*/  F2FP.BF16.F32.PACK_AB R18, RZ, R15 ;  /* 0x0000000fff12723e */ /* 0x000fe200000010ff */
[----:B------:R-:W-:Y:S01]  /*f4d0*/  IMAD.X R15, R9, 0x1, R161, P4 ;  /* 0x00000001090f7824 */ /* 0x000fe200020e06a1 */
[----:B------:R-:W-:-:S04]  /*f4e0*/  LEA.HI.X R13, R152, R13, R160, 0x1, P5 ;  /* 0x0000000d980d7211 */ /* 0x000fc800028f0ca0 */
[----:B------:R2:W-:Y:S01]  /*f4f0*/  @P3 STG.E.U16 desc[UR36][R14.64], R18 ;  /* 0x000000120e003986 */ /* 0x0005e2000c101524 */
[----:B------:R-:W-:Y:S05]  /*f500*/  @!P2 BRA `(.L_x_291) ;  /* 0x000000000004a947 */ /* 0x000fea0003800000 */
[----:B------:R3:W5:Y:S02]  /*f510*/  LDG.E.LTC128B.U16 R10, desc[UR36][R12.64+0x2] ;  /* 0x000002240c0a7981 */ /* 0x000764000c1e1520 */
.L_x_291:
[----:B------:R-:W-:Y:S05]  /*f520*/  BSYNC B1 ;  /* 0x0000000000017941 */ /* 0x000fea0003800000 */
.L_x_290:
[----:B-----5:R-:W-:Y:S01]  /*f530*/  IMAD.U32 R19, R10, 0x10000, RZ ;  /* 0x000100000a137824 */ /* 0x020fe200078e00ff */
[----:B------:R-:W-:Y:S01]  /*f540*/  ISETP.GT.AND P3, PT, R0, 0x8, P0 ;  /* 0x000000080000780c */ /* 0x000fe20000764270 */
[----:B------:R-:W-:Y:S02]  /*f550*/  BSSY B1, `(.L_x_292) ;  /* 0x0000007000017945 */ /* 0x000fe40003800000 */
[----:B--2---:R-:W-:-:S04]  /*f560*/  FMUL R18, R19, R16 ;  /* 0x0000001013127220 */ /* 0x004fc80000400000 */
[----:B------:R-:W-:-:S05]  /*f570*/  FFMA R18, R27, R2, R18 ;  /* 0x000000021b127223 */ /* 0x000fca0000000012 */
[----:B------:R-:W-:-:S05]  /*f580*/  F2FP.BF16.F32.PACK_AB R18, RZ, R18 ;  /* 0x00000012ff12723e */ /* 0x000fca00000010ff */
[----:B------:R2:W-:Y:S01]  /*f590*/  @P2 STG.E.U16 desc[UR36][R14.64+0x2], R18 ;  /* 0x000002120e002986 */ /* 0x0005e2000c101524 */
[----:B------:R-:W-:Y:S05]  /*f5a0*/  @!P3 BRA `(.L_x_293) ;  /* 0x000000000004b947 */ /* 0x000fea0003800000 */
[----:B------:R4:W5:Y:S02]  /*f5b0*/  LDG.E.LTC128B.U16 R10, desc[UR36][R6.64+0x10] ;  /* 0x00001024060a7981 */ /* 0x000964000c1e1520 */
.L_x_293:
[----:B------:R-:W-:Y:S05]  /*f5c0*/  BSYNC B1 ;  /* 0x0000000000017941 */ /* 0x000fea0003800000 */
.L_x_292:
[----:B--2--5:R-:W-:Y:S01]  /*f5d0*/  SHF.L.U32 R15, R10, 0x10, RZ ;  /* 0x000000100a0f7819 */ /* 0x024fe200000006ff */
[----:B------:R-:W-:Y:S01]  /*f5e0*/  BSSY B1, `(.L_x_294) ;  /* 0x0000008000017945 */ /* 0x000fe20003800000 */
[----:B------:R-:W-:-:S03]  /*f5f0*/  ISETP.GT.AND P2, PT, R0, 0x9, P0 ;  /* 0x000000090000780c */ /* 0x000fc60000744270 */
[----:B------:R-:W-:-:S04]  /*f600*/  FMUL R15, R15, R16 ;  /* 0x000000100f0f7220 */ /* 0x000fc80000400000 */
[----:B------:R-:W-:-:S05]  /*f610*/  FFMA R15, R28, R2, R15 ;  /* 0x000000021c0f7223 */ /* 0x000fca000000000f */
[----:B------:R-:W-:-:S05]  /*f620*/  F2FP.BF16.F32.PACK_AB R15, RZ, R15 ;  /* 0x0000000fff0f723e */ /* 0x000fca00000010ff */
[----:B------:R2:W-:Y:S01]  /*f630*/  @P3 STG.E.U16 desc[UR36][R8.64+0x10], R15 ;  /* 0x0000100f08003986 */ /* 0x0005e2000c101524 */
[----:B------:R-:W-:Y:S05]  /*f640*/  @!P2 BRA `(.L_x_295) ;  /* 0x000000000004a947 */ /* 0x000fea0003800000 */
[----:B------:R0:W5:Y:S02]  /*f650*/  LDG.E.LTC128B.U16 R10, desc[UR36][R6.64+0x12] ;  /* 0x00001224060a7981 */ /* 0x000164000c1e1520 */
.L_x_295:
[----:B------:R-:W-:Y:S05]  /*f660*/  BSYNC B1 ;  /* 0x0000000000017941 */ /* 0x000fea0003800000 */
.L_x_294:
[----:B--2--5:R-:W-:Y:S01]  /*f670*/  IMAD.U32 R15, R10, 0x10000, RZ ;  /* 0x000100000a0f7824 */ /* 0x024fe200078e00ff */
[----:B------:R-:W-:Y:S01]  /*f680*/  ISETP.GT.AND P4, PT, R0, 0x8, P1 ;  /* 0x000000080000780c */ /* 0x000fe20000f84270 */
[----:B------:R-:W-:Y:S02]  /*f690*/  BSSY B1, `(.L_x_296) ;  /* 0x0000007000017945 */ /* 0x000fe40003800000 */
[----:B------:R-:W-:-:S04]  /*f6a0*/  FMUL R14, R15, R16 ;  /* 0x000000100f0e7220 */ /* 0x000fc80000400000 */
[----:B------:R-:W-:-:S05]  /*f6b0*/  FFMA R14, R29, R2, R14 ;  /* 0x000000021d0e7223 */ /* 0x000fca000000000e */
[----:B------:R-:W-:-:S05]  /*f6c0*/  F2FP.BF16.F32.PACK_AB R14, RZ, R14 ;  /* 0x0000000eff0e723e */ /* 0x000fca00000010ff */
[----:B------:R2:W-:Y:S01]  /*f6d0*/  @P2 STG.E.U16 desc[UR36][R8.64+0x12], R14 ;  /* 0x0000120e08002986 */ /* 0x0005e2000c101524 */
[----:B------:R-:W-:Y:S05]  /*f6e0*/  @!P4 BRA `(.L_x_297) ;  /* 0x000000000004c947 */ /* 0x000fea0003800000 */
[----:B------:R0:W5:Y:S02]  /*f6f0*/  LDG.E.LTC128B.U16 R10, desc[UR36][R12.64+0x10] ;  /* 0x000010240c0a7981 */ /* 0x000164000c1e1520 */
.L_x_297:
[----:B------:R-:W-:Y:S05]  /*f700*/  BSYNC B1 ;  /* 0x0000000000017941 */ /* 0x000fea0003800000 */
.L_x_296:
[----:B-----5:R-:W-:Y:S01]  /*f710*/  IMAD.U32 R15, R10, 0x10000, RZ ;  /* 0x000100000a0f7824 */ /* 0x020fe200078e00ff */
[----:B--2---:R-:W-:Y:S01]  /*f720*/  IADD3 R14, P3, R162, R8, RZ ;  /* 0x00000008a20e7210 */ /* 0x004fe20007f7e0ff */
[----:B------:R-:W-:Y:S01]  /*f730*/  BSSY B1, `(.L_x_298) ;  /* 0x0000009000017945 */ /* 0x000fe20003800000 */
[----:B------:R-:W-:Y:S01]  /*f740*/  ISETP.GT.AND P2, PT, R0, 0x9, P1 ;  /* 0x000000090000780c */ /* 0x000fe20000f44270 */
[----:B------:R-:W-:-:S04]  /*f750*/  FMUL R15, R15, R16 ;  /* 0x000000100f0f7220 */ /* 0x000fc80000400000 */
[----:B------:R-:W-:-:S05]  /*f760*/  FFMA R15, R30, R2, R15 ;  /* 0x000000021e0f7223 */ /* 0x000fca000000000f */
[----:B------:R-:W-:Y:S01]  /*f770*/  F2FP.BF16.F32.PACK_AB R18, RZ, R15 ;  /* 0x0000000fff12723e */ /* 0x000fe200000010ff */
[----:B------:R-:W-:-:S05]  /*f780*/  IMAD.X R15, R161, 0x1, R9, P3 ;  /* 0x00000001a10f7824 */ /* 0x000fca00018e0609 */
[----:B------:R2:W-:Y:S01]  /*f790*/  @P4 STG.E.U16 desc[UR36][R14.64+0x10], R18 ;  /* 0x000010120e004986 */ /* 0x0005e2000c101524 */
[----:B------:R-:W-:Y:S05]  /*f7a0*/  @!P2 BRA `(.L_x_299) ;  /* 0x000000000004a947 */ /* 0x000fea0003800000 */
[----:B------:R0:W5:Y:S02]  /*f7b0*/  LDG.E.LTC128B.U16 R10, desc[UR36][R12.64+0x12] ;  /* 0x000012240c0a7981 */ /* 0x000164000c1e1520 */
.L_x_299:
[----:B------:R-:W-:Y:S05]  /*f7c0*/  BSYNC B1 ;  /* 0x0000000000017941 */ /* 0x000fea0003800000 */
.L_x_298:
[----:B--2--5:R-:W-:Y:S01]  /*f7d0*/  SHF.L.U32 R15, R10, 0x10, RZ ;  /* 0x000000100a0f7819 */ /* 0x024fe200000006ff */
[----:B------:R-:W-:Y:S01]  /*f7e0*/  BSSY B1, `(.L_x_300) ;  /* 0x000000a000017945 */ /* 0x000fe20003800000 */
[----:B------:R-:W-:Y:S02]  /*f7f0*/  IADD3 R4, P4, P5, R162, R4, R3 ;  /* 0x00000004a2047210 */ /* 0x000fe40007d9e003 */
[----:B------:R-:W-:Y:S01]  /*f800*/  ISETP.GT.AND P3, PT, R0, 0x10, P0 ;  /* 0x000000100000780c */ /* 0x000fe20000764270 */
[----:B------:R-:W-:Y:S01]  /*f810*/  FMUL R14, R15, R16 ;  /* 0x000000100f0e7220 */ /* 0x000fe20000400000 */
[----:B------:R-:W-:-:S03]  /*f820*/  IADD3.X R5, R161, R5, R11, P4, P5 ;  /* 0x00000005a1057210 */ /* 0x000fc600027ea40b */
[----:B------:R-:W-:-:S05]  /*f830*/  FFMA R14, R31, R2, R14 ;  /* 0x000000021f0e7223 */ /* 0x000fca000000000e */
[----:B------:R-:W-:-:S05]  /*f840*/  F2FP.BF16.F32.PACK_AB R14, RZ, R14 ;  /* 0x0000000eff0e723e */ /* 0x000fca00000010ff */
[----:B------:R2:W-:Y:S01]  /*f850*/  @P2 STG.E.U16 desc[UR36][R4.64+0x12], R14 ;  /* 0x0000120e04002986 */ /* 0x0005e2000c101524 */
[----:B------:R-:W-:Y:S05]  /*f860*/  @!P3 BRA `(.L_x_301) ;  /* 0x000000000004b947 */ /* 0x000fea0003800000 */
[----:B------:R0:W5:Y:S02]  /*f870*/  LDG.E.LTC128B.U16 R10, desc[UR36][R6.64+0x20] ;  /* 0x00002024060a7981 */ /* 0x000164000c1e1520 */
.L_x_301:
[----:B------:R-:W-:Y:S05]  /*f880*/  BSYNC B1 ;  /* 0x0000000000017941 */ /* 0x000fea0003800000 */
.L_x_300:
[----:B-----5:R-:W-:Y:S01]  /*f890*/  IMAD.U32 R3, R10, 0x10000, RZ ;  /* 0x000100000a037824 */ /* 0x020fe200078e00ff */
        /* <DEDUP_REMOVED lines=8> */
.L_x_303:
[----:B------:R-:W-:Y:S05]  /*f920*/  BSYNC B1 ;  /* 0x0000000000017941 */ /* 0x000fea0003800000 */
.L_x_302:
[----:B0----5:R-:W-:Y:S01]  /*f930*/  IMAD.U32 R3, R10, 0x10000, RZ ;  /* 0x000100000a037824 */ /* 0x021fe200078e00ff */
        /* <DEDUP_REMOVED lines=8> */
.L_x_305:
[----:B------:R-:W-:Y:S05]  /*f9c0*/  BSYNC B1 ;  /* 0x0000000000017941 */ /* 0x000fea0003800000 */
.L_x_304:
        /* <DEDUP_REMOVED lines=9> */
.L_x_307:
[----:B------:R-:W-:Y:S05]  /*fa60*/  BSYNC B1 ;  /* 0x0000000000017941 */ /* 0x000fea0003800000 */
.L_x_306:
[----:B0----5:R-:W-:Y:S01]  /*fa70*/  SHF.L.U32 R3, R10, 0x10, RZ ;  /* 0x000000100a037819 */ /* 0x021fe200000006ff */
        /* <DEDUP_REMOVED lines=8> */
.L_x_309:
[----:B------:R-:W-:Y:S05]  /*fb00*/  BSYNC B1 ;  /* 0x0000000000017941 */ /* 0x000fea0003800000 */
.L_x_308:
        /* <DEDUP_REMOVED lines=9> */
.L_x_311:
[----:B------:R-:W-:Y:S05]  /*fba0*/  BSYNC B1 ;  /* 0x0000000000017941 */ /* 0x000fea0003800000 */
.L_x_310:
[----:B0----5:R-:W-:Y:S01]  /*fbb0*/  IMAD.U32 R3, R10, 0x10000, RZ ;  /* 0x000100000a037824 */ /* 0x021fe200078e00ff */
        /* <DEDUP_REMOVED lines=8> */
.L_x_313:
[----:B------:R-:W-:Y:S05]  /*fc40*/  BSYNC B1 ;  /* 0x0000000000017941 */ /* 0x000fea0003800000 */
.L_x_312:
        /* <DEDUP_REMOVED lines=9> */
.L_x_315:
[----:B------:R-:W-:Y:S05]  /*fce0*/  BSYNC B1 ;  /* 0x0000000000017941 */ /* 0x000fea0003800000 */
.L_x_314:
        /* <DEDUP_REMOVED lines=9> */
.L_x_317:
[----:B------:R-:W-:Y:S05]  /*fd80*/  BSYNC B1 ;  /* 0x0000000000017941 */ /* 0x000fea0003800000 */
.L_x_316:
        /* <DEDUP_REMOVED lines=9> */
.L_x_319:
[----:B------:R-:W-:Y:S05]  /*fe20*/  BSYNC B1 ;  /* 0x0000000000017941 */ /* 0x000fea0003800000 */
.L_x_318:
        /* <DEDUP_REMOVED lines=9> */
.L_x_321:
[----:B------:R-:W-:Y:S05]  /*fec0*/  BSYNC B1 ;  /* 0x0000000000017941 */ /* 0x000fea0003800000 */
.L_x_320:
        /* <DEDUP_REMOVED lines=9> */
.L_x_323:
[----:B------:R-:W-:Y:S05]  /*ff60*/  BSYNC B1 ;  /* 0x0000000000017941 */ /* 0x000fea0003800000 */
.L_x_322:
        /* <DEDUP_REMOVED lines=9> */
.L_x_325:
[----:B------:R-:W-:Y:S05]  /*10000*/  BSYNC B1 ;  /* 0x0000000000017941 */ /* 0x000fea0003800000 */
.L_x_324:
        /* <DEDUP_REMOVED lines=9> */
.L_x_327:
[----:B------:R-:W-:Y:S05]  /*100a0*/  BSYNC B1 ;  /* 0x0000000000017941 */ /* 0x000fea0003800000 */
.L_x_326:
        /* <DEDUP_REMOVED lines=9> */
.L_x_329:
[----:B------:R-:W-:Y:S05]  /*10140*/  BSYNC B1 ;  /* 0x0000000000017941 */ /* 0x000fea0003800000 */
.L_x_328:
        /* <DEDUP_REMOVED lines=9> */
.L_x_331:
[----:B------:R-:W-:Y:S05]  /*101e0*/  BSYNC B1 ;  /* 0x0000000000017941 */ /* 0x000fea0003800000 */
.L_x_330:
        /* <DEDUP_REMOVED lines=9> */
.L_x_333:
[----:B------:R-:W-:Y:S05]  /*10280*/  BSYNC B1 ;  /* 0x0000000000017941 */ /* 0x000fea0003800000 */
.L_x_332:
        /* <DEDUP_REMOVED lines=9> */
.L_x_335:
[----:B------:R-:W-:Y:S05]  /*10320*/  BSYNC B1 ;  /* 0x0000000000017941 */ /* 0x000fea0003800000 */
.L_x_334:
        /* <DEDUP_REMOVED lines=9> */
.L_x_337:
[----:B------:R-:W-:Y:S05]  /*103c0*/  BSYNC B1 ;  /* 0x0000000000017941 */ /* 0x000fea0003800000 */
.L_x_336:
        /* <DEDUP_REMOVED lines=9> */
.L_x_339:
[----:B------:R-:W-:Y:S05]  /*10460*/  BSYNC B1 ;  /* 0x0000000000017941 */ /* 0x000fea0003800000 */
.L_x_338:
        /* <DEDUP_REMOVED lines=9> */
.L_x_341:
[----:B------:R-:W-:Y:S05]  /*10500*/  BSYNC B1 ;  /* 0x0000000000017941 */ /* 0x000fea0003800000 */
.L_x_340:
        /* <DEDUP_REMOVED lines=9> */
.L_x_343:
[----:B------:R-:W-:Y:S05]  /*105a0*/  BSYNC B1 ;  /* 0x0000000000017941 */ /* 0x000fea0003800000 */
.L_x_342:
        /* <DEDUP_REMOVED lines=9> */
.L_x_345:
[----:B------:R-:W-:Y:S05]  /*10640*/  BSYNC B1 ;  /* 0x0000000000017941 */ /* 0x000fea0003800000 */
.L_x_344:
        /* <DEDUP_REMOVED lines=9> */
.L_x_347:
[----:B------:R-:W-:Y:S05]  /*106e0*/  BSYNC B1 ;  /* 0x0000000000017941 */ /* 0x000fea0003800000 */
.L_x_346:
        /* <DEDUP_REMOVED lines=9> */
.L_x_349:
[----:B------:R-:W-:Y:S05]  /*10780*/  BSYNC B1 ;  /* 0x0000000000017941 */ /* 0x000fea0003800000 */
.L_x_348:
        /* <DEDUP_REMOVED lines=9> */
.L_x_351:
[----:B------:R-:W-:Y:S05]  /*10820*/  BSYNC B1 ;  /* 0x0000000000017941 */ /* 0x000fea0003800000 */
.L_x_350:
        /* <DEDUP_REMOVED lines=9> */
.L_x_353:
[----:B------:R-:W-:Y:S05]  /*108c0*/  BSYNC B1 ;  /* 0x0000000000017941 */ /* 0x000fea0003800000 */
.L_x_352:
        /* <DEDUP_REMOVED lines=9> */
.L_x_355:
[----:B------:R-:W-:Y:S05]  /*10960*/  BSYNC B1 ;  /* 0x0000000000017941 */ /* 0x000fea0003800000 */
.L_x_354:
        /* <DEDUP_REMOVED lines=9> */
.L_x_357:
[----:B------:R-:W-:Y:S05]  /*10a00*/  BSYNC B1 ;  /* 0x0000000000017941 */ /* 0x000fea0003800000 */
.L_x_356:
        /* <DEDUP_REMOVED lines=9> */
.L_x_359:
[----:B------:R-:W-:Y:S05]  /*10aa0*/  BSYNC B1 ;  /* 0x0000000000017941 */ /* 0x000fea0003800000 */
.L_x_358:
        /* <DEDUP_REMOVED lines=9> */
.L_x_361:
[----:B------:R-:W-:Y:S05]  /*10b40*/  BSYNC B1 ;  /* 0x0000000000017941 */ /* 0x000fea0003800000 */
.L_x_360:
        /* <DEDUP_REMOVED lines=9> */
.L_x_363:
[----:B------:R-:W-:Y:S05]  /*10be0*/  BSYNC B1 ;  /* 0x0000000000017941 */ /* 0x000fea0003800000 */
.L_x_362:
        /* <DEDUP_REMOVED lines=9> */
.L_x_365:
[----:B------:R-:W-:Y:S05]  /*10c80*/  BSYNC B1 ;  /* 0x0000000000017941 */ /* 0x000fea0003800000 */
.L_x_364:
        /* <DEDUP_REMOVED lines=9> */
.L_x_367:
[----:B------:R-:W-:Y:S05]  /*10d20*/  BSYNC B1 ;  /* 0x0000000000017941 */ /* 0x000fea0003800000 */
.L_x_366:
        /* <DEDUP_REMOVED lines=9> */
.L_x_369:
[----:B------:R-:W-:Y:S05]  /*10dc0*/  BSYNC B1 ;  /* 0x0000000000017941 */ /* 0x000fea0003800000 */
.L_x_368:
        /* <DEDUP_REMOVED lines=9> */
.L_x_371:
[----:B------:R-:W-:Y:S05]  /*10e60*/  BSYNC B1 ;  /* 0x0000000000017941 */ /* 0x000fea0003800000 */
.L_x_370:
        /* <DEDUP_REMOVED lines=9> */
.L_x_373:
[----:B------:R-:W-:Y:S05]  /*10f00*/  BSYNC B1 ;  /* 0x0000000000017941 */ /* 0x000fea0003800000 */
.L_x_372:
        /* <DEDUP_REMOVED lines=9> */
.L_x_375:
[----:B------:R-:W-:Y:S05]  /*10fa0*/  BSYNC B1 ;  /* 0x0000000000017941 */ /* 0x000fea0003800000 */
.L_x_374:
        /* <DEDUP_REMOVED lines=9> */
.L_x_377:
[----:B------:R-:W-:Y:S05]  /*11040*/  BSYNC B1 ;  /* 0x0000000000017941 */ /* 0x000fea0003800000 */
.L_x_376:
        /* <DEDUP_REMOVED lines=9> */
.L_x_379:
[----:B------:R-:W-:Y:S05]  /*110e0*/  BSYNC B1 ;  /* 0x0000000000017941 */ /* 0x000fea0003800000 */
.L_x_378:
        /* <DEDUP_REMOVED lines=9> */
.L_x_381:
[----:B------:R-:W-:Y:S05]  /*11180*/  BSYNC B1 ;  /* 0x0000000000017941 */ /* 0x000fea0003800000 */
.L_x_380:
        /* <DEDUP_REMOVED lines=9> */
.L_x_383:
[----:B------:R-:W-:Y:S05]  /*11220*/  BSYNC B1 ;  /* 0x0000000000017941 */ /* 0x000fea0003800000 */
.L_x_382:
        /* <DEDUP_REMOVED lines=9> */
.L_x_385:
[----:B------:R-:W-:Y:S05]  /*112c0*/  BSYNC B1 ;  /* 0x0000000000017941 */ /* 0x000fea0003800000 */
.L_x_384:
        /* <DEDUP_REMOVED lines=9> */
.L_x_387:
[----:B------:R-:W-:Y:S05]  /*11360*/  BSYNC B1 ;  /* 0x0000000000017941 */ /* 0x000fea0003800000 */
.L_x_386:
        /* <DEDUP_REMOVED lines=9> */
.L_x_389:
[----:B------:R-:W-:Y:S05]  /*11400*/  BSYNC B1 ;  /* 0x0000000000017941 */ /* 0x000fea0003800000 */
.L_x_388:
        /* <DEDUP_REMOVED lines=9> */
.L_x_391:
[----:B------:R-:W-:Y:S05]  /*114a0*/  BSYNC B1 ;  /* 0x0000000000017941 */ /* 0x000fea0003800000 */
.L_x_390:
        /* <DEDUP_REMOVED lines=9> */
.L_x_393:
[----:B------:R-:W-:Y:S05]  /*11540*/  BSYNC B1 ;  /* 0x0000000000017941 */ /* 0x000fea0003800000 */
.L_x_392:
        /* <DEDUP_REMOVED lines=9> */
.L_x_395:
[----:B------:R-:W-:Y:S05]  /*115e0*/  BSYNC B1 ;  /* 0x0000000000017941 */ /* 0x000fea0003800000 */
.L_x_394:
        /* <DEDUP_REMOVED lines=9> */
.L_x_397:
[----:B------:R-:W-:Y:S05]  /*11680*/  BSYNC B1 ;  /* 0x0000000000017941 */ /* 0x000fea0003800000 */
.L_x_396:
        /* <DEDUP_REMOVED lines=9> */
.L_x_399:
[----:B------:R-:W-:Y:S05]  /*11720*/  BSYNC B1 ;  /* 0x0000000000017941 */ /* 0x000fea0003800000 */
.L_x_398:
        /* <DEDUP_REMOVED lines=9> */
.L_x_401:
[----:B------:R-:W-:Y:S05]  /*117c0*/  BSYNC B1 ;  /* 0x0000000000017941 */ /* 0x000fea0003800000 */
.L_x_400:
        /* <DEDUP_REMOVED lines=9> */
.L_x_403:
[----:B------:R-:W-:Y:S05]  /*11860*/  BSYNC B1 ;  /* 0x0000000000017941 */ /* 0x000fea0003800000 */
.L_x_402:
        /* <DEDUP_REMOVED lines=9> */
.L_x_405:
[----:B------:R-:W-:Y:S05]  /*11900*/  BSYNC B1 ;  /* 0x0000000000017941 */ /* 0x000fea0003800000 */
.L_x_404:
        /* <DEDUP_REMOVED lines=9> */
.L_x_407:
[----:B------:R-:W-:Y:S05]  /*119a0*/  BSYNC B1 ;  /* 0x0000000000017941 */ /* 0x000fea0003800000 */
.L_x_406:
        /* <DEDUP_REMOVED lines=9> */
.L_x_409:
[----:B------:R-:W-:Y:S05]  /*11a40*/  BSYNC B1 ;  /* 0x0000000000017941 */ /* 0x000fea0003800000 */
.L_x_408:
        /* <DEDUP_REMOVED lines=9> */
.L_x_411:
[----:B------:R-:W-:Y:S05]  /*11ae0*/  BSYNC B1 ;  /* 0x0000000000017941 */ /* 0x000fea0003800000 */
.L_x_410:
        /* <DEDUP_REMOVED lines=9> */
.L_x_413:
[----:B------:R-:W-:Y:S05]  /*11b80*/  BSYNC B1 ;  /* 0x0000000000017941 */ /* 0x000fea0003800000 */
.L_x_412:
        /* <DEDUP_REMOVED lines=9> */
.L_x_415:
[----:B------:R-:W-:Y:S05]  /*11c20*/  BSYNC B1 ;  /* 0x0000000000017941 */ /* 0x000fea0003800000 */
.L_x_414:
        /* <DEDUP_REMOVED lines=9> */
.L_x_417:
[----:B------:R-:W-:Y:S05]  /*11cc0*/  BSYNC B1 ;  /* 0x0000000000017941 */ /* 0x000fea0003800000 */
.L_x_416:
        /* <DEDUP_REMOVED lines=9> */
.L_x_419:
[----:B------:R-:W-:Y:S05]  /*11d60*/  BSYNC B1 ;  /* 0x0000000000017941 */ /* 0x000fea0003800000 */
.L_x_418:
        /* <DEDUP_REMOVED lines=9> */
.L_x_421:
[----:B------:R-:W-:Y:S05]  /*11e00*/  BSYNC B1 ;  /* 0x0000000000017941 */ /* 0x000fea0003800000 */
.L_x_420:
        /* <DEDUP_REMOVED lines=9> */
.L_x_423:
[----:B------:R-:W-:Y:S05]  /*11ea0*/  BSYNC B1 ;  /* 0x0000000000017941 */ /* 0x000fea0003800000 */
.L_x_422:
        /* <DEDUP_REMOVED lines=9> */
.L_x_425:
[----:B------:R-:W-:Y:S05]  /*11f40*/  BSYNC B1 ;  /* 0x0000000000017941 */ /* 0x000fea0003800000 */
.L_x_424:
        /* <DEDUP_REMOVED lines=9> */
.L_x_427:
[----:B------:R-:W-:Y:S05]  /*11fe0*/  BSYNC B1 ;  /* 0x0000000000017941 */ /* 0x000fea0003800000 */
.L_x_426:
        /* <DEDUP_REMOVED lines=9> */
.L_x_429:
[----:B------:R-:W-:Y:S05]  /*12080*/  BSYNC B1 ;  /* 0x0000000000017941 */ /* 0x000fea0003800000 */
.L_x_428:
        /* <DEDUP_REMOVED lines=9> */
.L_x_431:
[----:B------:R-:W-:Y:S05]  /*12120*/  BSYNC B1 ;  /* 0x0000000000017941 */ /* 0x000fea0003800000 */
.L_x_430:
        /* <DEDUP_REMOVED lines=9> */
.L_x_433:
[----:B------:R-:W-:Y:S05]  /*121c0*/  BSYNC B1 ;  /* 0x0000000000017941 */ /* 0x000fea0003800000 */
.L_x_432:
        /* <DEDUP_REMOVED lines=9> */
.L_x_435:
[----:B------:R-:W-:Y:S05]  /*12260*/  BSYNC B1 ;  /* 0x0000000000017941 */ /* 0x000fea0003800000 */
.L_x_434:
        /* <DEDUP_REMOVED lines=9> */
.L_x_437:
[----:B------:R-:W-:Y:S05]  /*12300*/  BSYNC B1 ;  /* 0x0000000000017941 */ /* 0x000fea0003800000 */
.L_x_436:
        /* <DEDUP_REMOVED lines=9> */
.L_x_439:
[----:B------:R-:W-:Y:S05]  /*123a0*/  BSYNC B1 ;  /* 0x0000000000017941 */ /* 0x000fea0003800000 */
.L_x_438:
        /* <DEDUP_REMOVED lines=9> */
.L_x_441:
[----:B------:R-:W-:Y:S05]  /*12440*/  BSYNC B1 ;  /* 0x0000000000017941 */ /* 0x000fea0003800000 */
.L_x_440:
        /* <DEDUP_REMOVED lines=9> */
.L_x_443:
[----:B------:R-:W-:Y:S05]  /*124e0*/  BSYNC B1 ;  /* 0x0000000000017941 */ /* 0x000fea0003800000 */
.L_x_442:
        /* <DEDUP_REMOVED lines=9> */
.L_x_445:
[----:B------:R-:W-:Y:S05]  /*12580*/  BSYNC B1 ;  /* 0x0000000000017941 */ /* 0x000fea0003800000 */
.L_x_444:
        /* <DEDUP_REMOVED lines=9> */
.L_x_447:
[----:B------:R-:W-:Y:S05]  /*12620*/  BSYNC B1 ;  /* 0x0000000000017941 */ /* 0x000fea0003800000 */
.L_x_446:
        /* <DEDUP_REMOVED lines=9> */
.L_x_449:
[----:B------:R-:W-:Y:S05]  /*126c0*/  BSYNC B1 ;  /* 0x0000000000017941 */ /* 0x000fea0003800000 */
.L_x_448:
        /* <DEDUP_REMOVED lines=9> */
.L_x_451:
[----:B------:R-:W-:Y:S05]  /*12760*/  BSYNC B1 ;  /* 0x0000000000017941 */ /* 0x000fea0003800000 */
.L_x_450:
        /* <DEDUP_REMOVED lines=9> */
.L_x_453:
[----:B------:R-:W-:Y:S05]  /*12800*/  BSYNC B1 ;  /* 0x0000000000017941 */ /* 0x000fea0003800000 */
.L_x_452:
        /* <DEDUP_REMOVED lines=9> */
.L_x_455:
[----:B------:R-:W-:Y:S05]  /*128a0*/  BSYNC B1 ;  /* 0x0000000000017941 */ /* 0x000fea0003800000 */
.L_x_454:
        /* <DEDUP_REMOVED lines=9> */
.L_x_457:
[----:B------:R-:W-:Y:S05]  /*12940*/  BSYNC B1 ;  /* 0x0000000000017941 */ /* 0x000fea0003800000 */
.L_x_456:
        /* <DEDUP_REMOVED lines=9> */
.L_x_459:
[----:B------:R-:W-:Y:S05]  /*129e0*/  BSYNC B1 ;  /* 0x0000000000017941 */ /* 0x000fea0003800000 */
.L_x_458:
        /* <DEDUP_REMOVED lines=9> */
.L_x_461:
[----:B------:R-:W-:Y:S05]  /*12a80*/  BSYNC B1 ;  /* 0x0000000000017941 */ /* 0x000fea0003800000 */
.L_x_460:
        /* <DEDUP_REMOVED lines=9> */
.L_x_463:
[----:B------:R-:W-:Y:S05]  /*12b20*/  BSYNC B1 ;  /* 0x0000000000017941 */ /* 0x000fea0003800000 */
.L_x_462:
        /* <DEDUP_REMOVED lines=9> */
.L_x_465:
[----:B------:R-:W-:Y:S05]  /*12bc0*/  BSYNC B1 ;  /* 0x0000000000017941 */ /* 0x000fea0003800000 */
.L_x_464:
        /* <DEDUP_REMOVED lines=9> */
.L_x_467:
[----:B------:R-:W-:Y:S05]  /*12c60*/  BSYNC B1 ;  /* 0x0000000000017941 */ /* 0x000fea0003800000 */
.L_x_466:
        /* <DEDUP_REMOVED lines=9> */
.L_x_469:
[----:B------:R-:W-:Y:S05]  /*12d00*/  BSYNC B1 ;  /* 0x0000000000017941 */ /* 0x000fea0003800000 */
.L_x_468:
        /* <DEDUP_REMOVED lines=9> */
.L_x_471:
[----:B------:R-:W-:Y:S05]  /*12da0*/  BSYNC B1 ;  /* 0x0000000000017941 */ /* 0x000fea0003800000 */
.L_x_470:
        /* <DEDUP_REMOVED lines=9> */
.L_x_473:
[----:B------:R-:W-:Y:S05]  /*12e40*/  BSYNC B1 ;  /* 0x0000000000017941 */ /* 0x000fea0003800000 */
.L_x_472:
        /* <DEDUP_REMOVED lines=9> */
.L_x_475:
[----:B------:R-:W-:Y:S05]  /*12ee0*/  BSYNC B1 ;  /* 0x0000000000017941 */ /* 0x000fea0003800000 */
.L_x_474:
        /* <DEDUP_REMOVED lines=9> */
.L_x_477:
[----:B------:R-:W-:Y:S05]  /*12f80*/  BSYNC B1 ;  /* 0x0000000000017941 */ /* 0x000fea0003800000 */
.L_x_476:
        /* <DEDUP_REMOVED lines=9> */
.L_x_479:
[----:B------:R-:W-:Y:S05]  /*13020*/  BSYNC B1 ;  /* 0x0000000000017941 */ /* 0x000fea0003800000 */
.L_x_478:
        /* <DEDUP_REMOVED lines=9> */
.L_x_481:
[----:B------:R-:W-:Y:S05]  /*130c0*/  BSYNC B1 ;  /* 0x0000000000017941 */ /* 0x000fea0003800000 */
.L_x_480:
        /* <DEDUP_REMOVED lines=9> */
.L_x_483:
[----:B------:R-:W-:Y:S05]  /*13160*/  BSYNC B1 ;  /* 0x0000000000017941 */ /* 0x000fea0003800000 */
.L_x_482:
        /* <DEDUP_REMOVED lines=9> */
.L_x_485:
[----:B------:R-:W-:Y:S05]  /*13200*/  BSYNC B1 ;  /* 0x0000000000017941 */ /* 0x000fea0003800000 */
.L_x_484:
        /* <DEDUP_REMOVED lines=9> */
.L_x_487:
[----:B------:R-:W-:Y:S05]  /*132a0*/  BSYNC B1 ;  /* 0x0000000000017941 */ /* 0x000fea0003800000 */
.L_x_486:
        /* <DEDUP_REMOVED lines=9> */
.L_x_489:
[----:B------:R-:W-:Y:S05]  /*13340*/  BSYNC B1 ;  /* 0x0000000000017941 */ /* 0x000fea0003800000 */
.L_x_488:
        /* <DEDUP_REMOVED lines=9> */
.L_x_491:
[----:B------:R-:W-:Y:S05]  /*133e0*/  BSYNC B1 ;  /* 0x0000000000017941 */ /* 0x000fea0003800000 */
.L_x_490:
        /* <DEDUP_REMOVED lines=9> */
.L_x_493:
[----:B------:R-:W-:Y:S05]  /*13480*/  BSYNC B1 ;  /* 0x0000000000017941 */ /* 0x000fea0003800000 */
.L_x_492:
        /* <DEDUP_REMOVED lines=9> */
.L_x_495:
[----:B------:R-:W-:Y:S05]  /*13520*/  BSYNC B1 ;  /* 0x0000000000017941 */ /* 0x000fea0003800000 */
.L_x_494:
        /* <DEDUP_REMOVED lines=9> */
.L_x_497:
[----:B------:R-:W-:Y:S05]  /*135c0*/  BSYNC B1 ;  /* 0x0000000000017941 */ /* 0x000fea0003800000 */
.L_x_496:
        /* <DEDUP_REMOVED lines=9> */
.L_x_499:
[----:B------:R-:W-:Y:S05]  /*13660*/  BSYNC B1 ;  /* 0x0000000000017941 */ /* 0x000fea0003800000 */
.L_x_498:
        /* <DEDUP_REMOVED lines=9> */
.L_x_501:
[----:B------:R-:W-:Y:S05]  /*13700*/  BSYNC B1 ;  /* 0x0000000000017941 */ /* 0x000fea0003800000 */
.L_x_500:
        /* <DEDUP_REMOVED lines=9> */
.L_x_503:
[----:B------:R-:W-:Y:S05]  /*137a0*/  BSYNC B1 ;  /* 0x0000000000017941 */ /* 0x000fea0003800000 */
.L_x_502:
        /* <DEDUP_REMOVED lines=9> */
.L_x_505:
[----:B------:R-:W-:Y:S05]  /*13840*/  BSYNC B1 ;  /* 0x0000000000017941 */ /* 0x000fea0003800000 */
.L_x_504:
        /* <DEDUP_REMOVED lines=9> */
.L_x_507:
[----:B------:R-:W-:Y:S05]  /*138e0*/  BSYNC B1 ;  /* 0x0000000000017941 */ /* 0x000fea0003800000 */
.L_x_506:
        /* <DEDUP_REMOVED lines=9> */
.L_x_509:
[----:B------:R-:W-:Y:S05]  /*13980*/  BSYNC B1 ;  /* 0x0000000000017941 */ /* 0x000fea0003800000 */
.L_x_508:
        /* <DEDUP_REMOVED lines=9> */
.L_x_511:
[----:B------:R-:W-:Y:S05]  /*13a20*/  BSYNC B1 ;  /* 0x0000000000017941 */ /* 0x000fea0003800000 */
.L_x_510:
        /* <DEDUP_REMOVED lines=9> */
.L_x_513:
[----:B------:R-:W-:Y:S05]  /*13ac0*/  BSYNC B1 ;  /* 0x0000000000017941 */ /* 0x000fea0003800000 */
.L_x_512:
        /* <DEDUP_REMOVED lines=9> */
.L_x_515:
[----:B------:R-:W-:Y:S05]  /*13b60*/  BSYNC B1 ;  /* 0x0000000000017941 */ /* 0x000fea0003800000 */
.L_x_514:
        /* <DEDUP_REMOVED lines=9> */
.L_x_517:
[----:B------:R-:W-:Y:S05]  /*13c00*/  BSYNC B1 ;  /* 0x0000000000017941 */ /* 0x000fea0003800000 */
.L_x_516:
        /* <DEDUP_REMOVED lines=9> */
.L_x_519:
[----:B------:R-:W-:Y:S05]  /*13ca0*/  BSYNC B1 ;  /* 0x0000000000017941 */ /* 0x000fea0003800000 */
.L_x_518:
        /* <DEDUP_REMOVED lines=9> */
.L_x_521:
[----:B------:R-:W-:Y:S05]  /*13d40*/  BSYNC B1 ;  /* 0x0000000000017941 */ /* 0x000fea0003800000 */
.L_x_520:
        /* <DEDUP_REMOVED lines=9> */
.L_x_523:
[----:B------:R-:W-:Y:S05]  /*13de0*/  BSYNC B1 ;  /* 0x0000000000017941 */ /* 0x000fea0003800000 */
.L_x_522:
        /* <DEDUP_REMOVED lines=9> */
.L_x_525:
[----:B------:R-:W-:Y:S05]  /*13e80*/  BSYNC B1 ;  /* 0x0000000000017941 */ /* 0x000fea0003800000 */
.L_x_524:
        /* <DEDUP_REMOVED lines=9> */
.L_x_527:
[----:B------:R-:W-:Y:S05]  /*13f20*/  BSYNC B1 ;  /* 0x0000000000017941 */ /* 0x000fea0003800000 */
.L_x_526:
        /* <DEDUP_REMOVED lines=9> */
.L_x_529:
[----:B------:R-:W-:Y:S05]  /*13fc0*/  BSYNC B1 ;  /* 0x0000000000017941 */ /* 0x000fea0003800000 */
.L_x_528:
        /* <DEDUP_REMOVED lines=9> */
.L_x_531:
[----:B------:R-:W-:Y:S05]  /*14060*/  BSYNC B1 ;  /* 0x0000000000017941 */ /* 0x000fea0003800000 */
.L_x_530:
        /* <DEDUP_REMOVED lines=9> */
.L_x_533:
[----:B------:R-:W-:Y:S05]  /*14100*/  BSYNC B1 ;  /* 0x0000000000017941 */ /* 0x000fea0003800000 */
.L_x_532:
        /* <DEDUP_REMOVED lines=9> */
.L_x_535:
[----:B------:R-:W-:Y:S05]  /*141a0*/  BSYNC B1 ;  /* 0x0000000000017941 */ /* 0x000fea0003800000 */
.L_x_534:
[----:B0----5:R-:W-:Y:S01]  /*141b0*/  IMAD.U32 R3, R10, 0x10000, RZ ;  /* 0x000100000a037824 */ /* 0x021fe200078e00ff */
[----:B------:R-:W-:Y:S01]  /*141c0*/  ISETP.GT.AND P2, PT, R0, 0xf8, P1 ;  /* 0x000000f80000780c */ /* 0x000fe20000f44270 */
[----:B------:R-:W-:Y:S02]  /*141d0*/  BSSY B1, `(.L_x_536) ;  /* 0x0000007000017945 */ /* 0x000fe40003800000 */
[----:B-1--4-:R-:W-:-:S04]  /*141e0*/  FMUL R6, R3, R16 ;  /* 0x0000001003067220 */ /* 0x012fc80000400000 */
[----:B------:R-:W-:-:S05]  /*141f0*/  FFMA R6, R149, R2, R6 ;  /* 0x0000000295067223 */ /* 0x000fca0000000006 */
[----:B------:R-:W-:-:S05]  /*14200*/  F2FP.BF16.F32.PACK_AB R6, RZ, R6 ;  /* 0x00000006ff06723e */ /* 0x000fca00000010ff */
[----:B------:R0:W-:Y:S01]  /*14210*/  @P0 STG.E.U16 desc[UR36][R8.64+0x1f2], R6 ;  /* 0x0001f20608000986 */ /* 0x0001e2000c101524 */
[----:B------:R-:W-:Y:S05]  /*14220*/  @!P2 BRA `(.L_x_537) ;  /* 0x000000000004a947 */ /* 0x000fea0003800000 */
[----:B------:R1:W5:Y:S02]  /*14230*/  LDG.E.LTC128B.U16 R10, desc[UR36][R12.64+0x1f0] ;  /* 0x0001f0240c0a7981 */ /* 0x000364000c1e1520 */
.L_x_537:
[----:B------:R-:W-:Y:S05]  /*14240*/  BSYNC B1 ;  /* 0x0000000000017941 */ /* 0x000fea0003800000 */
.L_x_536:
        /* <DEDUP_REMOVED lines=9> */
.L_x_539:
[----:B------:R-:W-:Y:S05]  /*142e0*/  BSYNC B1 ;  /* 0x0000000000017941 */ /* 0x000fea0003800000 */
.L_x_538:
[----:B------:R-:W-:Y:S05]  /*142f0*/  @!P1 BRA `(.L_x_540) ;  /* 0x0000005400b49947 */ /* 0x000fea0003800000 */
[----:B----45:R-:W-:-:S05]  /*14300*/  SHF.L.U32 R3, R10, 0x10, RZ ;  /* 0x000000100a037819 */ /* 0x030fca00000006ff */
[----:B------:R-:W-:-:S04]  /*14310*/  FMUL R0, R3, R16 ;  /* 0x0000001003007220 */ /* 0x000fc80000400000 */
[----:B------:R-:W-:-:S05]  /*14320*/  FFMA R0, R151, R2, R0 ;  /* 0x0000000297007223 */ /* 0x000fca0000000000 */
[----:B------:R-:W-:-:S05]  /*14330*/  F2FP.BF16.F32.PACK_AB R0, RZ, R0 ;  /* 0x00000000ff00723e */ /* 0x000fca00000010ff */
[----:B------:R4:W-:Y:S01]  /*14340*/  STG.E.U16 desc[UR36][R4.64+0x1f2], R0 ;  /* 0x0001f20004007986 */ /* 0x0009e2000c101524 */
[----:B------:R-:W-:Y:S05]  /*14350*/  BRA `(.L_x_540) ;  /* 0x00000054009c7947 */ /* 0x000fea0003800000 */
.L_x_33:
[----:B------:R-:W2:Y:S01]  /*14360*/  LDL.LU R3, [R1] ;  /* 0x0000000001037983 */ /* 0x000ea20000300800 */
[----:B------:R-:W-:-:S03]  /*14370*/  ULDC.64 UR6, c[0x0][0x5c0] ;  /* 0x0001700000067ab9 */ /* 0x000fc60000000a00 */
[----:B------:R-:W3:Y:S04]  /*14380*/  LDL.LU R9, [R1+0x5c] ;  /* 0x00005c0001097983 */ /* 0x000ee80000300800 */
[----:B------:R-:W4:Y:S04]  /*14390*/  LDL.LU R12, [R1+0xb8] ;  /* 0x0000b800010c7983 */ /* 0x000f280000300800 */
[----:B------:R-:W5:Y:S04]  /*143a0*/  LDL.LU R227, [R1+0xc0] ;  /* 0x0000c00001e37983 */ /* 0x000f680000300800 */
        /* <DEDUP_REMOVED lines=67> */
[----:B------:R-:W5:Y:S01]  /*147e0*/  LDL.LU R158, [R1+0x1d0] ;  /* 0x0001d000019e7983 */ /* 0x000f620000300800 */
[----:B------:R-:W-:-:S03]  /*147f0*/  LEA R4, P0, R6, UR6, 0x1 ;  /* 0x0000000606047c11 */ /* 0x000fc6000f8008ff */
[----:B------:R-:W5:Y:S04]  /*14800*/  LDL.LU R157, [R1+0x1d4] ;  /* 0x0001d400019d7983 */ /* 0x000f680000300800 */
[----:B------:R-:W5:Y:S04]  /*14810*/  LDL.LU R156, [R1+0x1d8] ;  /* 0x0001d800019c7983 */ /* 0x000f680000300800 */
[----:B------:R-:W5:Y:S01]  /*14820*/  LDL.LU R153, [R1+0x1dc] ;  /* 0x0001dc0001997983 */ /* 0x000f620000300800 */
[----:B--2---:R-:W-:-:S03]  /*14830*/  FMUL R3, R3, R2 ;  /* 0x0000000203037220 */ /* 0x004fc60000400000 */
[----:B------:R-:W2:Y:S01]  /*14840*/  LDL.LU R152, [R1+0x1e0] ;  /* 0x0001e00001987983 */ /* 0x000ea20000300800 */
[----:B------:R-:W-:-:S03]  /*14850*/  LEA.HI.X R5, R6, UR7, R10, 0x1, P0 ;  /* 0x0000000706057c11 */ /* 0x000fc600080f0c0a */
[----:B------:R-:W2:Y:S01]  /*14860*/  LDL.LU R23, [R1+0x1e4] ;  /* 0x0001e40001177983 */ /* 0x000ea20000300800 */
[----:B------:R-:W-:-:S03]  /*14870*/  F2FP.BF16.F32.PACK_AB R3, RZ, R3 ;  /* 0x00000003ff03723e */ /* 0x000fc600000010ff */
[----:B------:R-:W2:Y:S04]  /*14880*/  LDL.LU R22, [R1+0x1e8] ;  /* 0x0001e80001167983 */ /* 0x000ea80000300800 */
[----:B------:R-:W2:Y:S04]  /*14890*/  LDL.LU R21, [R1+0x1ec] ;  /* 0x0001ec0001157983 */ /* 0x000ea80000300800 */
[----:B------:R-:W2:Y:S04]  /*148a0*/  LDL.LU R20, [R1+0x1f0] ;  /* 0x0001f00001147983 */ /* 0x000ea80000300800 */
[----:B------:R-:W2:Y:S04]  /*148b0*/  LDL.LU R19, [R1+0x1f4] ;  /* 0x0001f40001137983 */ /* 0x000ea80000300800 */
[----:B------:R-:W2:Y:S04]  /*148c0*/  LDL.LU R18, [R1+0x1f8] ;  /* 0x0001f80001127983 */ /* 0x000ea80000300800 */
[----:B------:R-:W2:Y:S04]  /*148d0*/  LDL.LU R15, [R1+0x1fc] ;  /* 0x0001fc00010f7983 */ /* 0x000ea80000300800 */
[----:B------:R-:W3:Y:S04]  /*148e0*/  LDL.LU R7, [R1+0x8] ;  /* 0x0000080001077983 */ /* 0x000ee80000300800 */
[----:B------:R-:W4:Y:S04]  /*148f0*/  LDL.LU R6, [R1+0xc] ;  /* 0x00000c0001067983 */ /* 0x000f280000300800 */
[----:B------:R0:W-:Y:S04]  /*14900*/  @P1 STG.E.U16 desc[UR36][R4.64], R3 ;  /* 0x0000000304001986 */ /* 0x0001e8000c101524 */
[----:B0-----:R-:W5:Y:S01]  /*14910*/  LDL.LU R3, [R1+0x4] ;  /* 0x0000040001037983 */ /* 0x001f620000300800 */
[----:B------:R-:W-:Y:S01]  /*14920*/  ISETP.GT.AND P0, PT, R0, 0x1, P3 ;  /* 0x000000010000780c */ /* 0x000fe20001f04270 */
[----:B------:R-:W-:Y:S01]  /*14930*/  USHF.L.U32 UR7, UR4, 0x4, URZ ;  /* 0x0000000404077899 */ /* 0x000fe2000800063f */
[----:B------:R-:W-:Y:S01]  /*14940*/  ISETP.GT.AND P2, PT, R155, 0x8, PT ;  /* 0x000000089b00780c */ /* 0x000fe20003f44270 */
[----:B------:R-:W-:Y:S01]  /*14950*/  USHF.L.U64.HI UR6, UR4, 0x4, UR5 ;  /* 0x0000000404067899 */ /* 0x000fe20008010205 */
[----:B---3--:R-:W-:-:S05]  /*14960*/  FMUL R7, R7, R2 ;  /* 0x0000000207077220 */ /* 0x008fca0000400000 */
[----:B------:R-:W-:-:S04]  /*14970*/  F2FP.BF16.F32.PACK_AB R7, RZ, R7 ;  /* 0x00000007ff07723e */ /* 0x000fc800000010ff */
[----:B------:R-:W-:Y:S01]  /*14980*/  PRMT R8, R7, 0x7610, R8 ;  /* 0x0000761007087816 */ /* 0x000fe20000000008 */
[----:B-----5:R-:W-:-:S05]  /*14990*/  FMUL R3, R3, R2 ;  /* 0x0000000203037220 */ /* 0x020fca0000400000 */
[----:B------:R-:W-:-:S05]  /*149a0*/  F2FP.BF16.F32.PACK_AB R3, RZ, R3 ;  /* 0x00000003ff03723e */ /* 0x000fca00000010ff */
[----:B------:R4:W-:Y:S01]  /*149b0*/  @P0 STG.E.U16 desc[UR36][R4.64+0x2], R3 ;  /* 0x0000020304000986 */ /* 0x0009e2000c101524 */
[----:B------:R-:W-:Y:S01]  /*149c0*/  ISETP.GT.AND P0, PT, R0, RZ, P2 ;  /* 0x000000ff0000720c */ /* 0x000fe20001704270 */
[----:B----4-:R-:W-:Y:S01]  /*149d0*/  FMUL R3, R6, R2 ;  /* 0x0000000206037220 */ /* 0x010fe20000400000 */
[----:B------:R-:W-:-:S04]  /*149e0*/  IADD3 R6, P1, R4, UR7, RZ ;  /* 0x0000000704067c10 */ /* 0x000fc8000ff3e0ff */
[----:B------:R-:W-:Y:S02]  /*149f0*/  IADD3.X R7, R5, UR6, RZ, P1, !PT ;  /* 0x0000000605077c10 */ /* 0x000fe40008ffe4ff */
[----:B------:R-:W-:-:S05]  /*14a00*/  F2FP.BF16.F32.PACK_AB R3, RZ, R3 ;  /* 0x00000003ff03723e */ /* 0x000fca00000010ff */
[----:B------:R0:W-:Y:S01]  /*14a10*/  @P0 STG.E.U16 desc[UR36][R6.64], R8 ;  /* 0x0000000806000986 */ /* 0x0001e2000c101524 */
[----:B------:R-:W-:-:S03]  /*14a20*/  ISETP.GT.AND P0, PT, R0, 0x1, P2 ;  /* 0x000000010000780c */ /* 0x000fc60001704270 */
[----:B0-----:R-:W3:Y:S10]  /*14a30*/  LDL.LU R8, [R1+0x54] ;  /* 0x0000540001087983 */ /* 0x001ef40000300800 */
[----:B------:R0:W-:Y:S04]  /*14a40*/  @P0 STG.E.U16 desc[UR36][R6.64+0x2], R3 ;  /* 0x0000020306000986 */ /* 0x0001e8000c101524 */
[----:B0-----:R-:W4:Y:S01]  /*14a50*/  LDL.LU R3, [R1+0x10] ;  /* 0x0000100001037983 */ /* 0x001f220000300800 */
[----:B------:R-:W-:Y:S01]  /*14a60*/  ISETP.GT.AND P0, PT, R0, 0x8, P3 ;  /* 0x000000080000780c */ /* 0x000fe20001f04270 */
[----:B----4-:R-:W-:-:S05]  /*14a70*/  FMUL R3, R3, R2 ;  /* 0x0000000203037220 */ /* 0x010fca0000400000 */
[----:B------:R-:W-:-:S07]  /*14a80*/  F2FP.BF16.F32.PACK_AB R3, RZ, R3 ;  /* 0x00000003ff03723e */ /* 0x000fce00000010ff */
        /* <DEDUP_REMOVED lines=78> */
[----:B---3--:R-:W-:-:S05]  /*14f70*/  FMUL R8, R8, R2 ;  /* 0x0000000208087220 */ /* 0x008fca0000400000 */
[----:B------:R-:W-:-:S04]  /*14f80*/  F2FP.BF16.F32.PACK_AB R8, RZ, R8 ;  /* 0x00000008ff08723e */ /* 0x000fc800000010ff */
[----:B------:R-:W-:Y:S01]  /*14f90*/  PRMT R10, R8, 0x7610, R10 ;  /* 0x00007610080a7816 */ /* 0x000fe2000000000a */
[----:B----4-:R-:W-:-:S05]  /*14fa0*/  FMUL R3, R3, R2 ;  /* 0x0000000203037220 */ /* 0x010fca0000400000 */
[----:B------:R-:W-:-:S05]  /*14fb0*/  F2FP.BF16.F32.PACK_AB R3, RZ, R3 ;  /* 0x00000003ff03723e */ /* 0x000fca00000010ff */
[----:B------:R0:W-:Y:S04]  /*14fc0*/  @P0 STG.E.U16 desc[UR36][R4.64+0x50], R3 ;  /* 0x0000500304000986 */ /* 0x0001e8000c101524 */
[----:B0-----:R-:W3:Y:S01]  /*14fd0*/  LDL.LU R3, [R1+0x58] ;  /* 0x0000580001037983 */ /* 0x001ee20000300800 */
[C---:B------:R-:W-:Y:S01]  /*14fe0*/  ISETP.GT.AND P5, PT, R0.reuse, 0x29, P3 ;  /* 0x000000290000780c */ /* 0x040fe20001fa4270 */
[----:B------:R-:W-:Y:S01]  /*14ff0*/  FMUL R9, R9, R2 ;  /* 0x0000000209097220 */ /* 0x000fe20000400000 */
[C---:B------:R-:W-:Y:S01]  /*15000*/  ISETP.GT.AND P0, PT, R0.reuse, 0x28, P2 ;  /* 0x000000280000780c */ /* 0x040fe20001704270 */
[----:B------:R-:W4:Y:S01]  /*15010*/  LDL.LU R8, [R1+0x60] ;  /* 0x0000600001087983 */ /* 0x000f220000300800 */
[C---:B------:R-:W-:Y:S02]  /*15020*/  ISETP.GT.AND P4, PT, R0.reuse, 0x29, P2 ;  /* 0x000000290000780c */ /* 0x040fe40001784270 */
[----:B------:R-:W-:-:S02]  /*15030*/  ISETP.GT.AND P1, PT, R0, 0x30, P3 ;  /* 0x000000300000780c */ /* 0x000fc40001f24270 */
[----:B------:R-:W-:Y:S01]  /*15040*/  F2FP.BF16.F32.PACK_AB R9, RZ, R9 ;  /* 0x00000009ff09723e */ /* 0x000fe200000010ff */
[-C--:B---3--:R-:W-:Y:S01]  /*15050*/  FMUL R3, R3, R2.reuse ;  /* 0x0000000203037220 */ /* 0x088fe20000400000 */
[----:B----4-:R-:W-:-:S04]  /*15060*/  FMUL R8, R8, R2 ;  /* 0x0000000208087220 */ /* 0x010fc80000400000 */
[----:B------:R-:W-:-:S04]  /*15070*/  F2FP.BF16.F32.PACK_AB R3, RZ, R3 ;  /* 0x00000003ff03723e */ /* 0x000fc800000010ff */
[----:B------:R-:W-:Y:S02]  /*15080*/  PRMT R11, R3, 0x7610, R11 ;  /* 0x00007610030b7816 */ /* 0x000fe4000000000b */
[----:B------:R-:W-:Y:S02]  /*15090*/  F2FP.BF16.F32.PACK_AB R3, RZ, R8 ;  /* 0x00000008ff03723e */ /* 0x000fe400000010ff */
[----:B------:R-:W3:Y:S04]  /*150a0*/  LDL.LU R8, [R1+0x64] ;  /* 0x0000640001087983 */ /* 0x000ee80000300800 */
[----:B------:R0:W-:Y:S04]  /*150b0*/  @P5 STG.E.U16 desc[UR36][R4.64+0x52], R10 ;  /* 0x0000520a04005986 */ /* 0x0001e8000c101524 */
[----:B------:R-:W-:Y:S04]  /*150c0*/  @P0 STG.E.U16 desc[UR36][R6.64+0x50], R11 ;  /* 0x0000500b06000986 */ /* 0x000fe8000c101524 */
[----:B------:R1:W-:Y:S01]  /*150d0*/  @P4 STG.E.U16 desc[UR36][R6.64+0x52], R9 ;  /* 0x0000520906004986 */ /* 0x0003e2000c101524 */
[----:B0-----:R-:W-:-:S03]  /*150e0*/  PRMT R10, R3, 0x7610, R10 ;  /* 0x00007610030a7816 */ /* 0x001fc6000000000a */
[----:B------:R-:W4:Y:S04]  /*150f0*/  LDL.LU R3, [R1+0x68] ;  /* 0x0000680001037983 */ /* 0x000f280000300800 */
[----:B------:R0:W-:Y:S04]  /*15100*/  @P1 STG.E.U16 desc[UR36][R4.64+0x60], R10 ;  /* 0x0000600a04001986 */ /* 0x0001e8000c101524 */
[----:B-1----:R-:W5:Y:S01]  /*15110*/  LDL.LU R9, [R1+0x6c] ;  /* 0x00006c0001097983 */ /* 0x002f620000300800 */
[----:B---3--:R-:W-:-:S05]  /*15120*/  FMUL R8, R8, R2 ;  /* 0x0000000208087220 */ /* 0x008fca0000400000 */
[----:B------:R-:W-:-:S04]  /*15130*/  F2FP.BF16.F32.PACK_AB R8, RZ, R8 ;  /* 0x00000008ff08723e */ /* 0x000fc800000010ff */
[----:B0-----:R-:W-:Y:S02]  /*15140*/  PRMT R10, R8, 0x7610, R10 ;  /* 0x00007610080a7816 */ /* 0x001fe4000000000a */
[----:B------:R-:W3:Y:S01]  /*15150*/  LDL.LU R8, [R1+0x70] ;  /* 0x0000700001087983 */ /* 0x000ee20000300800 */
[----:B----4-:R-:W-:-:S05]  /*15160*/  FMUL R3, R3, R2 ;  /* 0x0000000203037220 */ /* 0x010fca0000400000 */
[----:B------:R-:W-:-:S04]  /*15170*/  F2FP.BF16.F32.PACK_AB R3, RZ, R3 ;  /* 0x00000003ff03723e */ /* 0x000fc800000010ff */
[----:B------:R-:W-:Y:S01]  /*15180*/  PRMT R11, R3, 0x7610, R11 ;  /* 0x00007610030b7816 */ /* 0x000fe2000000000b */
[----:B---3--:R-:W-:-:S05]  /*15190*/  FMUL R8, R8, R2 ;  /* 0x0000000208087220 */ /* 0x008fca0000400000 */
[----:B------:R-:W-:Y:S02]  /*151a0*/  F2FP.BF16.F32.PACK_AB R3, RZ, R8 ;  /* 0x00000008ff03723e */ /* 0x000fe400000010ff */
[----:B------:R-:W3:Y:S01]  /*151b0*/  LDL.LU R8, [R1+0x74] ;  /* 0x0000740001087983 */ /* 0x000ee20000300800 */
[C---:B------:R-:W-:Y:S02]  /*151c0*/  ISETP.GT.AND P0, PT, R0.reuse, 0x31, P3 ;  /* 0x000000310000780c */ /* 0x040fe40001f04270 */
[C---:B------:R-:W-:Y:S02]  /*151d0*/  ISETP.GT.AND P4, PT, R0.reuse, 0x30, P2 ;  /* 0x000000300000780c */ /* 0x040fe40001784270 */
[C---:B------:R-:W-:Y:S02]  /*151e0*/  ISETP.GT.AND P5, PT, R0.reuse, 0x31, P2 ;  /* 0x000000310000780c */ /* 0x040fe400017a4270 */
[----:B------:R-:W-:Y:S01]  /*151f0*/  ISETP.GT.AND P1, PT, R0, 0x38, P3 ;  /* 0x000000380000780c */ /* 0x000fe20001f24270 */
[----:B-----5:R-:W-:-:S05]  /*15200*/  FMUL R9, R9, R2 ;  /* 0x0000000209097220 */ /* 0x020fca0000400000 */
[----:B------:R-:W-:Y:S01]  /*15210*/  F2FP.BF16.F32.PACK_AB R9, RZ, R9 ;  /* 0x00000009ff09723e */ /* 0x000fe200000010ff */
        /* <DEDUP_REMOVED lines=57> */
[C---:B------:R-:W-:Y:S02]  /*155b0*/  ISETP.GT.AND P0, PT, R0.reuse, 0x49, P3 ;  /* 0x000000490000780c */ /* 0x040fe40001f04270 */
[----:B------:R-:W-:Y:S01]  /*155c0*/  ISETP.GT.AND P4, PT, R0, 0x48, P2 ;  /* 0x000000480000780c */ /* 0x000fe20001784270 */
[----:B----4-:R-:W-:-:S05]  /*155d0*/  FMUL R3, R3, R2 ;  /* 0x0000000203037220 */ /* 0x010fca0000400000 */
[----:B------:R-:W-:-:S04]  /*155e0*/  F2FP.BF16.F32.PACK_AB R3, RZ, R3 ;  /* 0x00000003ff03723e */ /* 0x000fc800000010ff */
[----:B------:R-:W-:Y:S01]  /*155f0*/  PRMT R11, R3, 0x7610, R11 ;  /* 0x00007610030b7816 */ /* 0x000fe2000000000b */
[----:B------:R0:W-:Y:S04]  /*15600*/  @P0 STG.E.U16 desc[UR36][R4.64+0x92], R10 ;  /* 0x0000920a04000986 */ /* 0x0001e8000c101524 */
[----:B------:R1:W-:Y:S01]  /*15610*/  @P4 STG.E.U16 desc[UR36][R6.64+0x90], R11 ;  /* 0x0000900b06004986 */ /* 0x0003e2000c101524 */
[----:B---3--:R-:W-:-:S05]  /*15620*/  FMUL R8, R8, R2 ;  /* 0x0000000208087220 */ /* 0x008fca0000400000 */
[----:B------:R-:W-:Y:S02]  /*15630*/  F2FP.BF16.F32.PACK_AB R3, RZ, R8 ;  /* 0x00000008ff03723e */ /* 0x000fe400000010ff */
[----:B------:R-:W3:Y:S02]  /*15640*/  LDL.LU R8, [R1+0xa8] ;  /* 0x0000a80001087983 */ /* 0x000ee40000300800 */
[----:B0-----:R-:W-:Y:S02]  /*15650*/  PRMT R10, R3, 0x7610, R10 ;  /* 0x00007610030a7816 */ /* 0x001fe4000000000a */
[----:B-1----:R-:W4:Y:S04]  /*15660*/  LDL.LU R11, [R1+0xb4] ;  /* 0x0000b400010b7983 */ /* 0x002f280000300800 */
[----:B------:R-:W2:Y:S01]  /*15670*/  LDL.LU R3, [R1+0xa4] ;  /* 0x0000a40001037983 */ /* 0x000ea20000300800 */
[----:B------:R-:W-:-:S02]  /*15680*/  ISETP.GT.AND P5, PT, R0, 0x49, P2 ;  /* 0x000000490000780c */ /* 0x000fc400017a4270 */
[C---:B------:R-:W-:Y:S01]  /*15690*/  ISETP.GT.AND P1, PT, R0.reuse, 0x50, P3 ;  /* 0x000000500000780c */ /* 0x040fe20001f24270 */
[----:B-----5:R-:W-:Y:S01]  /*156a0*/  FMUL R9, R9, R2 ;  /* 0x0000000209097220 */ /* 0x020fe20000400000 */
[----:B------:R-:W-:-:S04]  /*156b0*/  ISETP.GT.AND P0, PT, R0, 0x51, P3 ;  /* 0x000000510000780c */ /* 0x000fc80001f04270 */
[----:B------:R-:W-:-:S05]  /*156c0*/  F2FP.BF16.F32.PACK_AB R9, RZ, R9 ;  /* 0x00000009ff09723e */ /* 0x000fca00000010ff */
[----:B------:R0:W-:Y:S04]  /*156d0*/  @P5 STG.E.U16 desc[UR36][R6.64+0x92], R9 ;  /* 0x0000920906005986 */ /* 0x0001e8000c101524 */
[----:B------:R1:W-:Y:S04]  /*156e0*/  @P1 STG.E.U16 desc[UR36][R4.64+0xa0], R10 ;  /* 0x0000a00a04001986 */ /* 0x0003e8000c101524 */
[----:B0-----:R-:W5:Y:S01]  /*156f0*/  LDL.LU R9, [R1+0xac] ;  /* 0x0000ac0001097983 */ /* 0x001f620000300800 */
[-C--:B---3--:R-:W-:Y:S01]  /*15700*/  FMUL R8, R8, R2.reuse ;  /* 0x0000000208087220 */ /* 0x088fe20000400000 */
[----:B--2---:R-:W-:-:S05]  /*15710*/  FMUL R3, R3, R2 ;  /* 0x0000000203037220 */ /* 0x004fca0000400000 */
[----:B-1----:R-:W-:Y:S02]  /*15720*/  F2FP.BF16.F32.PACK_AB R10, RZ, R3 ;  /* 0x00000003ff0a723e */ /* 0x002fe400000010ff */
[----:B------:R-:W-:Y:S02]  /*15730*/  F2FP.BF16.F32.PACK_AB R3, RZ, R8 ;  /* 0x00000008ff03723e */ /* 0x000fe400000010ff */
[----:B------:R-:W-:Y:S02]  /*15740*/  PRMT R8, R10, 0x7610, R8 ;  /* 0x000076100a087816 */ /* 0x000fe40000000008 */
[----:B------:R-:W2:Y:S04]  /*15750*/  LDL.LU R10, [R1+0xb0] ;  /* 0x0000b000010a7983 */ /* 0x000ea80000300800 */
[----:B------:R0:W-:Y:S04]  /*15760*/  @P0 STG.E.U16 desc[UR36][R4.64+0xa2], R8 ;  /* 0x0000a20804000986 */ /* 0x0001e8000c101524 */
[----:B0-----:R-:W3:Y:S01]  /*15770*/  LDL.LU R8, [R1+0xbc] ;  /* 0x0000bc0001087983 */ /* 0x001ee20000300800 */
[----:B------:R-:W-:-:S02]  /*15780*/  ISETP.GT.AND P4, PT, R0, 0x50, P2 ;  /* 0x000000500000780c */ /* 0x000fc40001784270 */
[C---:B------:R-:W-:Y:S01]  /*15790*/  ISETP.GT.AND P5, PT, R0.reuse, 0x51, P2 ;  /* 0x000000510000780c */ /* 0x040fe200017a4270 */
[-C--:B-----5:R-:W-:Y:S01]  /*157a0*/  FMUL R9, R9, R2.reuse ;  /* 0x0000000209097220 */ /* 0x0a0fe20000400000 */
[C---:B------:R-:W-:Y:S01]  /*157b0*/  ISETP.GT.AND P1, PT, R0.reuse, 0x58, P3 ;  /* 0x000000580000780c */ /* 0x040fe20001f24270 */
[-C--:B----4-:R-:W-:Y:S01]  /*157c0*/  FMUL R11, R11, R2.reuse ;  /* 0x000000020b0b7220 */ /* 0x090fe20000400000 */
[----:B------:R-:W-:Y:S02]  /*157d0*/  ISETP.GT.AND P0, PT, R0, 0x59, P3 ;  /* 0x000000590000780c */ /* 0x000fe40001f04270 */
[----:B------:R-:W-:Y:S01]  /*157e0*/  F2FP.BF16.F32.PACK_AB R9, RZ, R9 ;  /* 0x00000009ff09723e */ /* 0x000fe200000010ff */
[----:B------:R-:W-:-:S04]  /*157f0*/  FMUL R12, R12, R2 ;  /* 0x000000020c0c7220 */ /* 0x000fc80000400000 */
[----:B------:R0:W-:Y:S01]  /*15800*/  @P4 STG.E.U16 desc[UR36][R6.64+0xa0], R3 ;  /* 0x0000a00306004986 */ /* 0x0001e2000c101524 */
[C---:B------:R-:W-:Y:S02]  /*15810*/  ISETP.GT.AND P4, PT, R0.reuse, 0x58, P2 ;  /* 0x000000580000780c */ /* 0x040fe40001784270 */
[----:B------:R-:W-:Y:S01]  /*15820*/  F2FP.BF16.F32.PACK_AB R11, RZ, R11 ;  /* 0x0000000bff0b723e */ /* 0x000fe200000010ff */
[----:B------:R1:W-:Y:S01]  /*15830*/  @P5 STG.E.U16 desc[UR36][R6.64+0xa2], R9 ;  /* 0x0000a20906005986 */ /* 0x0003e2000c101524 */
[----:B------:R-:W-:Y:S02]  /*15840*/  ISETP.GT.AND P5, PT, R0, 0x59, P2 ;  /* 0x000000590000780c */ /* 0x000fe400017a4270 */
[----:B0-----:R-:W-:Y:S02]  /*15850*/  F2FP.BF16.F32.PACK_AB R3, RZ, R12 ;  /* 0x0000000cff03723e */ /* 0x001fe400000010ff */
[----:B-1----:R-:W-:Y:S01]  /*15860*/  PRMT R9, R11, 0x7610, R9 ;  /* 0x000076100b097816 */ /* 0x002fe20000000009 */
[----:B------:R-:W-:-:S05]  /*15870*/  FMUL R11, R227, R2 ;  /* 0x00000002e30b7220 */ /* 0x000fca0000400000 */
[----:B------:R-:W-:Y:S01]  /*15880*/  F2FP.BF16.F32.PACK_AB R11, RZ, R11 ;  /* 0x0000000bff0b723e */ /* 0x000fe200000010ff */
[----:B------:R-:W-:-:S05]  /*15890*/  FMUL R12, R225, R2 ;  /* 0x00000002e10c7220 */ /* 0x000fca0000400000 */
[----:B------:R-:W-:Y:S01]  /*158a0*/  F2FP.BF16.F32.PACK_AB R12, RZ, R12 ;  /* 0x0000000cff0c723e */ /* 0x000fe200000010ff */
[----:B--2---:R-:W-:-:S05]  /*158b0*/  FMUL R10, R10, R2 ;  /* 0x000000020a0a7220 */ /* 0x004fca0000400000 */
[----:B------:R-:W-:Y:S01]  /*158c0*/  F2FP.BF16.F32.PACK_AB R10, RZ, R10 ;  /* 0x0000000aff0a723e */ /* 0x000fe200000010ff */
[----:B---3--:R-:W-:-:S04]  /*158d0*/  FMUL R8, R8, R2 ;  /* 0x0000000208087220 */ /* 0x008fc80000400000 */
[----:B------:R0:W-:Y:S01]  /*158e0*/  @P1 STG.E.U16 desc[UR36][R4.64+0xb0], R10 ;  /* 0x0000b00a04001986 */ /* 0x0001e2000c101524 */
[----:B------:R-:W-:-:S03]  /*158f0*/  F2FP.BF16.F32.PACK_AB R8, RZ, R8 ;  /* 0x00000008ff08723e */ /* 0x000fc600000010ff */
[----:B------:R-:W-:Y:S01]  /*15900*/  @P0 STG.E.U16 desc[UR36][R4.64+0xb2], R9 ;  /* 0x0000b20904000986 */ /* 0x000fe2000c101524 */
[----:B------:R-:W-:-:S03]  /*15910*/  ISETP.GT.AND P1, PT, R0, 0x60, P3 ;  /* 0x000000600000780c */ /* 0x000fc60001f24270 */
[----:B------:R1:W-:Y:S01]  /*15920*/  @P4 STG.E.U16 desc[UR36][R6.64+0xb0], R3 ;  /* 0x0000b00306004986 */ /* 0x0003e2000c101524 */
[----:B0-----:R-:W-:Y:S02]  /*15930*/  PRMT R10, R8, 0x7610, R10 ;  /* 0x00007610080a7816 */ /* 0x001fe4000000000a */
[C---:B------:R-:W-:Y:S02]  /*15940*/  ISETP.GT.AND P0, PT, R0.reuse, 0x61, P3 ;  /* 0x000000610000780c */ /* 0x040fe40001f04270 */
[----:B------:R-:W-:Y:S01]  /*15950*/  ISETP.GT.AND P4, PT, R0, 0x60, P2 ;  /* 0x000000600000780c */ /* 0x000fe20001784270 */
[----:B------:R0:W-:Y:S01]  /*15960*/  @P5 STG.E.U16 desc[UR36][R6.64+0xb2], R10 ;  /* 0x0000b20a06005986 */ /* 0x0001e2000c101524 */
[-C--:B-1----:R-:W-:Y:S01]  /*15970*/  FMUL R3, R223, R2.reuse ;  /* 0x00000002df037220 */ /* 0x082fe20000400000 */
[-C--:B------:R-:W-:Y:S01]  /*15980*/  FMUL R9, R224, R2.reuse ;  /* 0x00000002e0097220 */ /* 0x080fe20000400000 */
[----:B------:R-:W-:Y:S01]  /*15990*/  PRMT R8, R11, 0x7610, R8 ;  /* 0x000076100b087816 */ /* 0x000fe20000000008 */
[----:B------:R-:W-:Y:S01]  /*159a0*/  FMUL R11, R226, R2 ;  /* 0x00000002e20b7220 */ /* 0x000fe20000400000 */
[----:B------:R-:W-:-:S02]  /*159b0*/  ISETP.GT.AND P5, PT, R0, 0x61, P2 ;  /* 0x000000610000780c */ /* 0x000fc400017a4270 */
[----:B------:R-:W-:Y:S02]  /*159c0*/  F2FP.BF16.F32.PACK_AB R3, RZ, R3 ;  /* 0x00000003ff03723e */ /* 0x000fe400000010ff */
[----:B------:R-:W-:Y:S02]  /*159d0*/  F2FP.BF16.F32.PACK_AB R9, RZ, R9 ;  /* 0x00000009ff09723e */ /* 0x000fe400000010ff */
[----:B------:R-:W-:Y:S01]  /*159e0*/  PRMT R13, R3, 0x7610, R13 ;  /* 0x00007610030d7816 */ /* 0x000fe2000000000d */
[----:B------:R-:W-:Y:S01]  /*159f0*/  FMUL R3, R222, R2 ;  /* 0x00000002de037220 */ /* 0x000fe20000400000 */
[----:B------:R-:W-:Y:S01]  /*15a00*/  F2FP.BF16.F32.PACK_AB R11, RZ, R11 ;  /* 0x0000000bff0b723e */ /* 0x000fe200000010ff */
[----:B------:R-:W-:Y:S01]  /*15a10*/  @P1 STG.E.U16 desc[UR36][R4.64+0xc0], R8 ;  /* 0x0000c00804001986 */ /* 0x000fe2000c101524 */
[----:B0-----:R-:W-:Y:S02]  /*15a20*/  PRMT R10, R9, 0x7610, R10 ;  /* 0x00007610090a7816 */ /* 0x001fe4000000000a */
[----:B------:R-:W-:Y:S01]  /*15a30*/  ISETP.GT.AND P1, PT, R0, 0x68, P3 ;  /* 0x000000680000780c */ /* 0x000fe20001f24270 */
[----:B------:R-:W-:Y:S01]  /*15a40*/  @P0 STG.E.U16 desc[UR36][R4.64+0xc2], R11 ;  /* 0x0000c20b04000986 */ /* 0x000fe2000c101524 */
[----:B------:R-:W-:-:S03]  /*15a50*/  F2FP.BF16.F32.PACK_AB R3, RZ, R3 ;  /* 0x00000003ff03723e */ /* 0x000fc600000010ff */
[----:B------:R-:W-:Y:S04]  /*15a60*/  @P4 STG.E.U16 desc[UR36][R6.64+0xc0], R12 ;  /* 0x0000c00c06004986 */ /* 0x000fe8000c101524 */
[----:B------:R0:W-:Y:S01]  /*15a70*/  @P5 STG.E.U16 desc[UR36][R6.64+0xc2], R10 ;  /* 0x0000c20a06005986 */ /* 0x0001e2000c101524 */
[----:B------:R-:W-:Y:S02]  /*15a80*/  ISETP.GT.AND P0, PT, R0, 0x69, P3 ;  /* 0x000000690000780c */ /* 0x000fe40001f04270 */
[----:B0-----:R-:W-:Y:S01]  /*15a90*/  PRMT R10, R3, 0x7610, R10 ;  /* 0x00007610030a7816 */ /* 0x001fe2000000000a */
[-C--:B------:R-:W-:Y:S01]  /*15aa0*/  FMUL R3, R219, R2.reuse ;  /* 0x00000002db037220 */ /* 0x080fe20000400000 */
[----:B------:R0:W-:Y:S04]  /*15ab0*/  @P1 STG.E.U16 desc[UR36][R4.64+0xd0], R13 ;  /* 0x0000d00d04001986 */ /* 0x0001e8000c101524 */
[----:B------:R-:W-:Y:S01]  /*15ac0*/  F2FP.BF16.F32.PACK_AB R3, RZ, R3 ;  /* 0x00000003ff03723e */ /* 0x000fe200000010ff */
[-C--:B------:R-:W-:Y:S01]  /*15ad0*/  FMUL R8, R221, R2.reuse ;  /* 0x00000002dd087220 */ /* 0x080fe20000400000 */
[----:B------:R-:W-:Y:S01]  /*15ae0*/  FMUL R9, R220, R2 ;  /* 0x00000002dc097220 */ /* 0x000fe20000400000 */
[----:B------:R-:W-:-:S02]  /*15af0*/  ISETP.GT.AND P4, PT, R0, 0x68, P2 ;  /* 0x000000680000780c */ /* 0x000fc40001784270 */
[----:B0-----:R-:W-:Y:S01]  /*15b00*/  PRMT R13, R3, 0x7610, R13 ;  /* 0x00007610030d7816 */ /* 0x001fe2000000000d */
[----:B------:R-:W-:Y:S01]  /*15b10*/  FMUL R3, R218, R2 ;  /* 0x00000002da037220 */ /* 0x000fe20000400000 */
[C---:B------:R-:W-:Y:S02]  /*15b20*/  ISETP.GT.AND P5, PT, R0.reuse, 0x69, P2 ;  /* 0x000000690000780c */ /* 0x040fe400017a4270 */
[----:B------:R-:W-:Y:S02]  /*15b30*/  ISETP.GT.AND P1, PT, R0, 0x70, P3 ;  /* 0x000000700000780c */ /* 0x000fe40001f24270 */
[----:B------:R-:W-:Y:S01]  /*15b40*/  F2FP.BF16.F32.PACK_AB R3, RZ, R3 ;  /* 0x00000003ff03723e */ /* 0x000fe200000010ff */
[----:B------:R0:W-:Y:S01]  /*15b50*/  @P0 STG.E.U16 desc[UR36][R4.64+0xd2], R10 ;  /* 0x0000d20a04000986 */ /* 0x0001e2000c101524 */
[----:B------:R-:W-:Y:S02]  /*15b60*/  F2FP.BF16.F32.PACK_AB R8, RZ, R8 ;  /* 0x00000008ff08723e */ /* 0x000fe400000010ff */
[----:B------:R-:W-:-:S02]  /*15b70*/  F2FP.BF16.F32.PACK_AB R9, RZ, R9 ;  /* 0x00000009ff09723e */ /* 0x000fc400000010ff */
[----:B------:R-:W-:Y:S02]  /*15b80*/  PRMT R11, R8, 0x7610, R11 ;  /* 0x00007610080b7816 */ /* 0x000fe4000000000b */
[----:B------:R-:W-:Y:S02]  /*15b90*/  PRMT R12, R9, 0x7610, R12 ;  /* 0x00007610090c7816 */ /* 0x000fe4000000000c */
[----:B0-----:R-:W-:Y:S01]  /*15ba0*/  PRMT R10, R3, 0x7610, R10 ;  /* 0x00007610030a7816 */ /* 0x001fe2000000000a */
[-C--:B------:R-:W-:Y:S01]  /*15bb0*/  FMUL R3, R215, R2.reuse ;  /* 0x00000002d7037220 */ /* 0x080fe20000400000 */
[----:B------:R-:W-:Y:S01]  /*15bc0*/  ISETP.GT.AND P0, PT, R0, 0x71, P3 ;  /* 0x000000710000780c */ /* 0x000fe20001f04270 */
[----:B------:R-:W-:Y:S03]  /*15bd0*/  @P4 STG.E.U16 desc[UR36][R6.64+0xd0], R11 ;  /* 0x0000d00b06004986 */ /* 0x000fe6000c101524 */
[----:B------:R-:W-:Y:S01]  /*15be0*/  F2FP.BF16.F32.PACK_AB R3, RZ, R3 ;  /* 0x00000003ff03723e */ /* 0x000fe200000010ff */
[----:B------:R-:W-:Y:S04]  /*15bf0*/  @P5 STG.E.U16 desc[UR36][R6.64+0xd2], R12 ;  /* 0x0000d20c06005986 */ /* 0x000fe8000c101524 */
[----:B------:R0:W-:Y:S01]  /*15c00*/  @P1 STG.E.U16 desc[UR36][R4.64+0xe0], R13 ;  /* 0x0000e00d04001986 */ /* 0x0001e2000c101524 */
[-C--:B------:R-:W-:Y:S01]  /*15c10*/  FMUL R8, R217, R2.reuse ;  /* 0x00000002d9087220 */ /* 0x080fe20000400000 */
[----:B------:R-:W-:Y:S01]  /*15c20*/  FMUL R9, R216, R2 ;  /* 0x00000002d8097220 */ /* 0x000fe20000400000 */
[----:B------:R-:W-:-:S02]  /*15c30*/  ISETP.GT.AND P4, PT, R0, 0x70, P2 ;  /* 0x000000700000780c */ /* 0x000fc40001784270 */
[----:B------:R-:W-:Y:S02]  /*15c40*/  ISETP.GT.AND P5, PT, R0, 0x71, P2 ;  /* 0x000000710000780c */ /* 0x000fe400017a4270 */
[----:B0-----:R-:W-:Y:S01]  /*15c50*/  PRMT R13, R3, 0x7610, R13 ;  /* 0x00007610030d7816 */ /* 0x001fe2000000000d */
[----:B------:R-:W-:Y:S01]  /*15c60*/  FMUL R3, R214, R2 ;  /* 0x00000002d6037220 */ /* 0x000fe20000400000 */
[----:B------:R-:W-:Y:S01]  /*15c70*/  ISETP.GT.AND P1, PT, R0, 0x78, P3 ;  /* 0x000000780000780c */ /* 0x000fe20001f24270 */
[----:B------:R0:W-:Y:S01]  /*15c80*/  @P0 STG.E.U16 desc[UR36][R4.64+0xe2], R10 ;  /* 0x0000e20a04000986 */ /* 0x0001e2000c101524 */
[----:B------:R-:W-:Y:S02]  /*15c90*/  F2FP.BF16.F32.PACK_AB R8, RZ, R8 ;  /* 0x00000008ff08723e */ /* 0x000fe400000010ff */
        /* <DEDUP_REMOVED lines=249> */
[----:B------:R-:W-:Y:S01]  /*16c30*/  @P5 STG.E.U16 desc[UR36][R6.64+0x1a2], R12 ;  /* 0x0001a20c06005986 */ /* 0x000fe2000c101524 */
[-C--:B------:R-:W-:Y:S01]  /*16c40*/  FMUL R8, R165, R2.reuse ;  /* 0x00000002a5087220 */ /* 0x080fe20000400000 */
[----:B------:R-:W-:Y:S01]  /*16c50*/  FMUL R9, R164, R2 ;  /* 0x00000002a4097220 */ /* 0x000fe20000400000 */
[C---:B------:R-:W-:Y:S01]  /*16c60*/  ISETP.GT.AND P4, PT, R0.reuse, 0xd8, P2 ;  /* 0x000000d80000780c */ /* 0x040fe20001784270 */
[----:B------:R0:W-:Y:S01]  /*16c70*/  @P1 STG.E.U16 desc[UR36][R4.64+0x1b0], R13 ;  /* 0x0001b00d04001986 */ /* 0x0001e2000c101524 */
[----:B------:R-:W-:-:S02]  /*16c80*/  ISETP.GT.AND P5, PT, R0, 0xd9, P2 ;  /* 0x000000d90000780c */ /* 0x000fc400017a4270 */
[----:B------:R-:W-:Y:S02]  /*16c90*/  ISETP.GT.AND P1, PT, R0, 0xe0, P3 ;  /* 0x000000e00000780c */ /* 0x000fe40001f24270 */
[----:B------:R-:W-:Y:S02]  /*16ca0*/  F2FP.BF16.F32.PACK_AB R8, RZ, R8 ;  /* 0x00000008ff08723e */ /* 0x000fe400000010ff */
[----:B------:R-:W-:Y:S02]  /*16cb0*/  F2FP.BF16.F32.PACK_AB R9, RZ, R9 ;  /* 0x00000009ff09723e */ /* 0x000fe400000010ff */
[----:B0-----:R-:W-:Y:S01]  /*16cc0*/  PRMT R13, R3, 0x7610, R13 ;  /* 0x00007610030d7816 */ /* 0x001fe2000000000d */
[----:B------:R-:W-:Y:S01]  /*16cd0*/  FMUL R3, R161, R2 ;  /* 0x00000002a1037220 */ /* 0x000fe20000400000 */
[----:B------:R-:W-:Y:S01]  /*16ce0*/  PRMT R11, R8, 0x7610, R11 ;  /* 0x00007610080b7816 */ /* 0x000fe2000000000b */
[----:B------:R0:W-:Y:S03]  /*16cf0*/  @P0 STG.E.U16 desc[UR36][R4.64+0x1b2], R10 ;  /* 0x0001b20a04000986 */ /* 0x0001e6000c101524 */
[----:B------:R-:W-:-:S02]  /*16d00*/  F2FP.BF16.F32.PACK_AB R3, RZ, R3 ;  /* 0x00000003ff03723e */ /* 0x000fc400000010ff */
[----:B------:R-:W-:Y:S01]  /*16d10*/  PRMT R12, R9, 0x7610, R12 ;  /* 0x00007610090c7816 */ /* 0x000fe2000000000c */
[----:B------:R-:W-:Y:S01]  /*16d20*/  @P4 STG.E.U16 desc[UR36][R6.64+0x1b0], R11 ;  /* 0x0001b00b06004986 */ /* 0x000fe2000c101524 */
[-C--:B------:R-:W-:Y:S01]  /*16d30*/  FMUL R8, R160, R2.reuse ;  /* 0x00000002a0087220 */ /* 0x080fe20000400000 */
[----:B------:R-:W-:Y:S02]  /*16d40*/  ISETP.GT.AND P0, PT, R0, 0xe1, P3 ;  /* 0x000000e10000780c */ /* 0x000fe40001f04270 */
[----:B0-----:R-:W-:Y:S01]  /*16d50*/  PRMT R10, R3, 0x7610, R10 ;  /* 0x00007610030a7816 */ /* 0x001fe2000000000a */
[-C--:B------:R-:W-:Y:S01]  /*16d60*/  FMUL R3, R158, R2.reuse ;  /* 0x000000029e037220 */ /* 0x080fe20000400000 */
[----:B------:R-:W-:Y:S01]  /*16d70*/  @P5 STG.E.U16 desc[UR36][R6.64+0x1b2], R12 ;  /* 0x0001b20c06005986 */ /* 0x000fe2000c101524 */
[----:B------:R-:W-:Y:S01]  /*16d80*/  FMUL R9, R159, R2 ;  /* 0x000000029f097220 */ /* 0x000fe20000400000 */
[C---:B------:R-:W-:Y:S02]  /*16d90*/  ISETP.GT.AND P4, PT, R0.reuse, 0xe0, P2 ;  /* 0x000000e00000780c */ /* 0x040fe40001784270 */
[----:B------:R0:W-:Y:S01]  /*16da0*/  @P1 STG.E.U16 desc[UR36][R4.64+0x1c0], R13 ;  /* 0x0001c00d04001986 */ /* 0x0001e2000c101524 */
[----:B------:R-:W-:-:S02]  /*16db0*/  ISETP.GT.AND P5, PT, R0, 0xe1, P2 ;  /* 0x000000e10000780c */ /* 0x000fc400017a4270 */
[----:B------:R-:W-:Y:S02]  /*16dc0*/  ISETP.GT.AND P1, PT, R0, 0xe8, P3 ;  /* 0x000000e80000780c */ /* 0x000fe40001f24270 */
[----:B------:R-:W-:Y:S02]  /*16dd0*/  F2FP.BF16.F32.PACK_AB R3, RZ, R3 ;  /* 0x00000003ff03723e */ /* 0x000fe400000010ff */
[----:B------:R-:W-:Y:S02]  /*16de0*/  F2FP.BF16.F32.PACK_AB R8, RZ, R8 ;  /* 0x00000008ff08723e */ /* 0x000fe400000010ff */
[----:B------:R-:W-:Y:S02]  /*16df0*/  F2FP.BF16.F32.PACK_AB R9, RZ, R9 ;  /* 0x00000009ff09723e */ /* 0x000fe400000010ff */
[----:B0-----:R-:W-:Y:S01]  /*16e00*/  PRMT R13, R3, 0x7610, R13 ;  /* 0x00007610030d7816 */ /* 0x001fe2000000000d */
[----:B------:R-:W-:Y:S01]  /*16e10*/  FMUL R3, R157, R2 ;  /* 0x000000029d037220 */ /* 0x000fe20000400000 */
[----:B------:R-:W-:-:S02]  /*16e20*/  PRMT R11, R8, 0x7610, R11 ;  /* 0x00007610080b7816 */ /* 0x000fc4000000000b */
[----:B------:R-:W-:Y:S01]  /*16e30*/  PRMT R12, R9, 0x7610, R12 ;  /* 0x00007610090c7816 */ /* 0x000fe2000000000c */
[----:B------:R0:W-:Y:S01]  /*16e40*/  @P0 STG.E.U16 desc[UR36][R4.64+0x1c2], R10 ;  /* 0x0001c20a04000986 */ /* 0x0001e2000c101524 */
[----:B------:R-:W-:Y:S01]  /*16e50*/  F2FP.BF16.F32.PACK_AB R3, RZ, R3 ;  /* 0x00000003ff03723e */ /* 0x000fe200000010ff */
[----:B------:R-:W-:Y:S02]  /*16e60*/  FMUL R8, R156, R2 ;  /* 0x000000029c087220 */ /* 0x000fe40000400000 */
[----:B------:R1:W-:Y:S01]  /*16e70*/  @P4 STG.E.U16 desc[UR36][R6.64+0x1c0], R11 ;  /* 0x0001c00b06004986 */ /* 0x0003e2000c101524 */
[----:B------:R-:W-:-:S03]  /*16e80*/  ISETP.GT.AND P0, PT, R0, 0xe9, P3 ;  /* 0x000000e90000780c */ /* 0x000fc60001f04270 */
[----:B------:R-:W-:Y:S01]  /*16e90*/  @P5 STG.E.U16 desc[UR36][R6.64+0x1c2], R12 ;  /* 0x0001c20c06005986 */ /* 0x000fe2000c101524 */
[----:B------:R-:W-:-:S03]  /*16ea0*/  ISETP.GT.AND P4, PT, R0, 0xe9, P2 ;  /* 0x000000e90000780c */ /* 0x000fc60001784270 */
[----:B------:R2:W-:Y:S01]  /*16eb0*/  @P1 STG.E.U16 desc[UR36][R4.64+0x1d0], R13 ;  /* 0x0001d00d04001986 */ /* 0x0005e2000c101524 */
[----:B------:R-:W-:Y:S02]  /*16ec0*/  ISETP.GT.AND P1, PT, R0, 0xe8, P2 ;  /* 0x000000e80000780c */ /* 0x000fe40001724270 */
[----:B0-----:R-:W-:Y:S01]  /*16ed0*/  PRMT R10, R3, 0x7610, R10 ;  /* 0x00007610030a7816 */ /* 0x001fe2000000000a */
[-C--:B------:R-:W-:Y:S01]  /*16ee0*/  FMUL R3, R152, R2.reuse ;  /* 0x0000000298037220 */ /* 0x080fe20000400000 */
[----:B------:R-:W-:Y:S01]  /*16ef0*/  ISETP.GT.AND P5, PT, R0, 0xf0, P3 ;  /* 0x000000f00000780c */ /* 0x000fe20001fa4270 */
[----:B------:R-:W-:Y:S01]  /*16f00*/  FMUL R9, R153, R2 ;  /* 0x0000000299097220 */ /* 0x000fe20000400000 */
[----:B------:R-:W-:Y:S02]  /*16f10*/  F2FP.BF16.F32.PACK_AB R8, RZ, R8 ;  /* 0x00000008ff08723e */ /* 0x000fe400000010ff */
[----:B------:R-:W-:Y:S02]  /*16f20*/  F2FP.BF16.F32.PACK_AB R3, RZ, R3 ;  /* 0x00000003ff03723e */ /* 0x000fe400000010ff */
[----:B-1----:R-:W-:-:S02]  /*16f30*/  PRMT R11, R8, 0x7610, R11 ;  /* 0x00007610080b7816 */ /* 0x002fc4000000000b */
[----:B------:R-:W-:Y:S02]  /*16f40*/  F2FP.BF16.F32.PACK_AB R9, RZ, R9 ;  /* 0x00000009ff09723e */ /* 0x000fe400000010ff */
[----:B--2---:R-:W-:Y:S01]  /*16f50*/  PRMT R13, R3, 0x7610, R13 ;  /* 0x00007610030d7816 */ /* 0x004fe2000000000d */
[----:B------:R-:W-:Y:S01]  /*16f60*/  @P0 STG.E.U16 desc[UR36][R4.64+0x1d2], R10 ;  /* 0x0001d20a04000986 */ /* 0x000fe2000c101524 */
[----:B------:R-:W-:-:S03]  /*16f70*/  FMUL R3, R23, R2 ;  /* 0x0000000217037220 */ /* 0x000fc60000400000 */
[----:B------:R-:W-:Y:S04]  /*16f80*/  @P1 STG.E.U16 desc[UR36][R6.64+0x1d0], R11 ;  /* 0x0001d00b06001986 */ /* 0x000fe8000c101524 */
[----:B------:R0:W-:Y:S01]  /*16f90*/  @P4 STG.E.U16 desc[UR36][R6.64+0x1d2], R9 ;  /* 0x0001d20906004986 */ /* 0x0001e2000c101524 */
[----:B------:R-:W-:-:S03]  /*16fa0*/  ISETP.GT.AND P4, PT, R0, 0xf0, P2 ;  /* 0x000000f00000780c */ /* 0x000fc60001784270 */
[----:B------:R-:W-:Y:S01]  /*16fb0*/  @P5 STG.E.U16 desc[UR36][R4.64+0x1e0], R13 ;  /* 0x0001e00d04005986 */ /* 0x000fe2000c101524 */
[----:B------:R-:W-:Y:S01]  /*16fc0*/  ISETP.GT.AND P5, PT, R0, 0xf1, P3 ;  /* 0x000000f10000780c */ /* 0x000fe20001fa4270 */
[----:B------:R-:W-:Y:S01]  /*16fd0*/  FMUL R8, R22, R2 ;  /* 0x0000000216087220 */ /* 0x000fe20000400000 */
[----:B------:R-:W-:-:S04]  /*16fe0*/  F2FP.BF16.F32.PACK_AB R3, RZ, R3 ;  /* 0x00000003ff03723e */ /* 0x000fc800000010ff */
[----:B------:R-:W-:Y:S02]  /*16ff0*/  PRMT R14, R3, 0x7610, R14 ;  /* 0x00007610030e7816 */ /* 0x000fe4000000000e */
[----:B------:R-:W-:Y:S01]  /*17000*/  F2FP.BF16.F32.PACK_AB R12, RZ, R8 ;  /* 0x00000008ff0c723e */ /* 0x000fe200000010ff */
[----:B0-----:R-:W-:-:S04]  /*17010*/  FMUL R9, R19, R2 ;  /* 0x0000000213097220 */ /* 0x001fc80000400000 */
[----:B------:R-:W-:Y:S01]  /*17020*/  @P5 STG.E.U16 desc[UR36][R4.64+0x1e2], R14 ;  /* 0x0001e20e04005986 */ /* 0x000fe2000c101524 */
[----:B------:R-:W-:-:S03]  /*17030*/  ISETP.GT.AND P5, PT, R0, 0xf8, P3 ;  /* 0x000000f80000780c */ /* 0x000fc60001fa4270 */
[----:B------:R0:W-:Y:S01]  /*17040*/  @P4 STG.E.U16 desc[UR36][R6.64+0x1e0], R12 ;  /* 0x0001e00c06004986 */ /* 0x0001e2000c101524 */
[C---:B------:R-:W-:Y:S01]  /*17050*/  ISETP.GT.AND P4, PT, R0.reuse, 0xf1, P2 ;  /* 0x000000f10000780c */ /* 0x040fe20001784270 */
[-C--:B------:R-:W-:Y:S01]  /*17060*/  FMUL R11, R21, R2.reuse ;  /* 0x00000002150b7220 */ /* 0x080fe20000400000 */
[----:B------:R-:W-:Y:S01]  /*17070*/  ISETP.GT.AND P3, PT, R0, 0xf9, P3 ;  /* 0x000000f90000780c */ /* 0x000fe20001f64270 */
[-C--:B------:R-:W-:Y:S01]  /*17080*/  FMUL R10, R20, R2.reuse ;  /* 0x00000002140a7220 */ /* 0x080fe20000400000 */
[----:B------:R-:W-:Y:S01]  /*17090*/  USHF.L.U32 UR9, UR4, 0x8, URZ ;  /* 0x0000000804097899 */ /* 0x000fe2000800063f */
[----:B------:R-:W-:Y:S01]  /*170a0*/  FMUL R8, R18, R2 ;  /* 0x0000000212087220 */ /* 0x000fe20000400000 */
[----:B------:R-:W-:Y:S01]  /*170b0*/  F2FP.BF16.F32.PACK_AB R9, RZ, R9 ;  /* 0x00000009ff09723e */ /* 0x000fe200000010ff */
[----:B------:R-:W-:Y:S01]  /*170c0*/  USHF.L.U64.HI UR8, UR4, 0x8, UR5 ;  /* 0x0000000804087899 */ /* 0x000fe20008010205 */
[----:B------:R-:W-:Y:S02]  /*170d0*/  F2FP.BF16.F32.PACK_AB R11, RZ, R11 ;  /* 0x0000000bff0b723e */ /* 0x000fe400000010ff */
[----:B------:R-:W-:-:S02]  /*170e0*/  F2FP.BF16.F32.PACK_AB R10, RZ, R10 ;  /* 0x0000000aff0a723e */ /* 0x000fc400000010ff */
[----:B0-----:R-:W-:Y:S01]  /*170f0*/  PRMT R12, R9, 0x7610, R12 ;  /* 0x00007610090c7816 */ /* 0x001fe2000000000c */
[----:B------:R-:W-:Y:S01]  /*17100*/  IMAD.U32 R9, RZ, RZ, UR9 ;  /* 0x00000009ff097e24 */ /* 0x000fe2000f8e00ff */
[----:B------:R-:W-:Y:S01]  /*17110*/  F2FP.BF16.F32.PACK_AB R8, RZ, R8 ;  /* 0x00000008ff08723e */ /* 0x000fe200000010ff */
[----:B------:R0:W-:Y:S01]  /*17120*/  @P4 STG.E.U16 desc[UR36][R6.64+0x1e2], R11 ;  /* 0x0001e20b06004986 */ /* 0x0001e2000c101524 */
[----:B------:R-:W-:Y:S02]  /*17130*/  ISETP.GT.AND P1, PT, R155, 0x80, PT ;  /* 0x000000809b00780c */ /* 0x000fe40003f24270 */
[----:B------:R-:W-:Y:S01]  /*17140*/  PRMT R13, R8, 0x7610, R13 ;  /* 0x00007610080d7816 */ /* 0x000fe2000000000d */
[----:B------:R-:W-:Y:S04]  /*17150*/  @P5 STG.E.U16 desc[UR36][R4.64+0x1f0], R10 ;  /* 0x0001f00a04005986 */ /* 0x000fe8000c101524 */
[----:B------:R1:W-:Y:S01]  /*17160*/  @P3 STG.E.U16 desc[UR36][R4.64+0x1f2], R12 ;  /* 0x0001f20c04003986 */ /* 0x0003e2000c101524 */
[----:B------:R-:W-:Y:S01]  /*17170*/  IADD3 R8, P3, P5, R4, UR7, R9 ;  /* 0x0000000704087c10 */ /* 0x000fe2000fd7e009 */
[----:B0-----:R-:W-:Y:S01]  /*17180*/  IMAD.U32 R11, RZ, RZ, UR8 ;  /* 0x00000008ff0b7e24 */ /* 0x001fe2000f8e00ff */
[----:B------:R-:W-:-:S02]  /*17190*/  ISETP.GT.AND P4, PT, R0, 0xf8, P2 ;  /* 0x000000f80000780c */ /* 0x000fc40001784270 */
[C---:B------:R-:W-:Y:S02]  /*171a0*/  ISETP.GT.AND P2, PT, R0.reuse, 0xf9, P2 ;  /* 0x000000f90000780c */ /* 0x040fe40001744270 */
[----:B------:R-:W-:Y:S02]  /*171b0*/  IADD3.X R9, R5, UR6, R11, P3, P5 ;  /* 0x0000000605097c10 */ /* 0x000fe40009fea40b */
[----:B------:R-:W-:Y:S01]  /*171c0*/  ISETP.GT.AND P3, PT, R0, 0x1, P1 ;  /* 0x000000010000780c */ /* 0x000fe20000f64270 */
[-C--:B------:R-:W-:Y:S01]  /*171d0*/  FMUL R3, R15, R2.reuse ;  /* 0x000000020f037220 */ /* 0x080fe20000400000 */
[----:B------:R-:W-:Y:S01]  /*171e0*/  FMUL R25, R25, R2 ;  /* 0x0000000219197220 */ /* 0x000fe20000400000 */
[----:B-1----:R-:W-:-:S03]  /*171f0*/  IADD3 R4, P5, R4, UR9, RZ ;  /* 0x0000000904047c10 */ /* 0x002fc6000ffbe0ff */
[----:B------:R-:W-:Y:S02]  /*17200*/  F2FP.BF16.F32.PACK_AB R3, RZ, R3 ;  /* 0x00000003ff03723e */ /* 0x000fe400000010ff */
[----:B------:R-:W-:Y:S02]  /*17210*/  F2FP.BF16.F32.PACK_AB R25, RZ, R25 ;  /* 0x00000019ff19723e */ /* 0x000fe400000010ff */
[----:B------:R-:W-:Y:S01]  /*17220*/  IADD3.X R5, R5, UR8, RZ, P5, !PT ;  /* 0x0000000805057c10 */ /* 0x000fe2000affe4ff */
[----:B------:R-:W-:Y:S01]  /*17230*/  @P4 STG.E.U16 desc[UR36][R6.64+0x1f0], R13 ;  /* 0x0001f00d06004986 */ /* 0x000fe2000c101524 */
[----:B------:R-:W-:-:S03]  /*17240*/  ISETP.GT.AND P0, PT, R155, 0x88, PT ;  /* 0x000000889b00780c */ /* 0x000fc60003f04270 */
[----:B------:R0:W-:Y:S01]  /*17250*/  @P2 STG.E.U16 desc[UR36][R6.64+0x1f2], R3 ;  /* 0x0001f20306002986 */ /* 0x0001e2000c101524 */
[----:B------:R-:W-:-:S03]  /*17260*/  ISETP.GT.AND P4, PT, R0, RZ, P1 ;  /* 0x000000ff0000720c */ /* 0x000fc60000f84270 */
[----:B------:R-:W-:Y:S01]  /*17270*/  @P3 STG.E.U16 desc[UR36][R4.64+0x2], R25 ;  /* 0x0000021904003986 */ /* 0x000fe2000c101524 */
[----:B------:R-:W-:Y:S02]  /*17280*/  IADD3 R10, P3, R4, UR7, RZ ;  /* 0x00000007040a7c10 */ /* 0x000fe4000ff7e0ff */
[----:B------:R-:W-:Y:S01]  /*17290*/  ISETP.GT.AND P2, PT, R0, RZ, P0 ;  /* 0x000000ff0000720c */ /* 0x000fe20000744270 */
[-C--:B------:R-:W-:Y:S01]  /*172a0*/  FMUL R24, R24, R2.reuse ;  /* 0x0000000218187220 */ /* 0x080fe20000400000 */
[-C--:B------:R-:W-:Y:S01]  /*172b0*/  FMUL R26, R26, R2.reuse ;  /* 0x000000021a1a7220 */ /* 0x080fe20000400000 */
[C---:B------:R-:W-:Y:S02]  /*172c0*/  ISETP.GT.AND P5, PT, R0.reuse, 0x1, P0 ;  /* 0x000000010000780c */ /* 0x040fe400007a4270 */
[----:B------:R-:W-:Y:S02]  /*172d0*/  IADD3.X R11, R5, UR6, RZ, P3, !PT ;  /* 0x00000006050b7c10 */ /* 0x000fe40009ffe4ff */
[----:B------:R-:W-:Y:S01]  /*172e0*/  ISETP.GT.AND P3, PT, R0, 0x9, P1 ;  /* 0x000000090000780c */ /* 0x000fe20000f64270 */
[-C--:B------:R-:W-:Y:S01]  /*172f0*/  FMUL R27, R27, R2.reuse ;  /* 0x000000021b1b7220 */ /* 0x080fe20000400000 */
[----:B------:R-:W-:Y:S01]  /*17300*/  FMUL R29, R29, R2 ;  /* 0x000000021d1d7220 */ /* 0x000fe20000400000 */
[----:B------:R-:W-:-:S02]  /*17310*/  F2FP.BF16.F32.PACK_AB R24, RZ, R24 ;  /* 0x00000018ff18723e */ /* 0x000fc400000010ff */
[----:B------:R-:W-:Y:S02]  /*17320*/  F2FP.BF16.F32.PACK_AB R26, RZ, R26 ;  /* 0x0000001aff1a723e */ /* 0x000fe400000010ff */
[----:B------:R-:W-:Y:S01]  /*17330*/  F2FP.BF16.F32.PACK_AB R27, RZ, R27 ;  /* 0x0000001bff1b723e */ /* 0x000fe200000010ff */
[----:B------:R-:W-:Y:S01]  /*17340*/  @P4 STG.E.U16 desc[UR36][R4.64], R24 ;  /* 0x0000001804004986 */ /* 0x000fe2000c101524 */
[----:B------:R-:W-:Y:S02]  /*17350*/  F2FP.BF16.F32.PACK_AB R29, RZ, R29 ;  /* 0x0000001dff1d723e */ /* 0x000fe400000010ff */
[C---:B------:R-:W-:Y:S01]  /*17360*/  ISETP.GT.AND P4, PT, R0.reuse, 0x8, P1 ;  /* 0x000000080000780c */ /* 0x040fe20000f84270 */
[----:B------:R-:W-:Y:S01]  /*17370*/  @P2 STG.E.U16 desc[UR36][R10.64], R26 ;  /* 0x0000001a0a002986 */ /* 0x000fe2000c101524 */
[----:B------:R-:W-:Y:S01]  /*17380*/  ISETP.GT.AND P2, PT, R0, 0x8, P0 ;  /* 0x000000080000780c */ /* 0x000fe20000744270 */
[-C--:B------:R-:W-:Y:S01]  /*17390*/  FMUL R28, R28, R2.reuse ;  /* 0x000000021c1c7220 */ /* 0x080fe20000400000 */
[----:B------:R-:W-:Y:S01]  /*173a0*/  FMUL R30, R30, R2 ;  /* 0x000000021e1e7220 */ /* 0x000fe20000400000 */
[----:B------:R-:W-:Y:S01]  /*173b0*/  @P5 STG.E.U16 desc[UR36][R10.64+0x2], R27 ;  /* 0x0000021b0a005986 */ /* 0x000fe2000c101524 */
[----:B------:R-:W-:-:S03]  /*173c0*/  ISETP.GT.AND P5, PT, R0, 0x9, P0 ;  /* 0x000000090000780c */ /* 0x000fc600007a4270 */
[----:B------:R-:W-:Y:S01]  /*173d0*/  @P3 STG.E.U16 desc[UR36][R4.64+0x12], R29 ;  /* 0x0000121d04003986 */ /* 0x000fe2000c101524 */
[----:B0-----:R-:W-:Y:S02]  /*173e0*/  IADD3 R6, P3, R4, UR7, RZ ;  /* 0x0000000704067c10 */ /* 0x001fe4000ff7e0ff */
[----:B------:R-:W-:Y:S01]  /*173f0*/  F2FP.BF16.F32.PACK_AB R28, RZ, R28 ;  /* 0x0000001cff1c723e */ /* 0x000fe200000010ff */
[----:B------:R-:W-:Y:S01]  /*17400*/  FMUL R31, R31, R2 ;  /* 0x000000021f1f7220 */ /* 0x000fe20000400000 */
[----:B------:R-:W-:Y:S02]  /*17410*/  F2FP.BF16.F32.PACK_AB R30, RZ, R30 ;  /* 0x0000001eff1e723e */ /* 0x000fe400000010ff */
[----:B------:R-:W-:Y:S01]  /*17420*/  IADD3.X R7, R5, UR6, RZ, P3, !PT ;  /* 0x0000000605077c10 */ /* 0x000fe20009ffe4ff */
[----:B------:R-:W-:Y:S01]  /*17430*/  @P4 STG.E.U16 desc[UR36][R4.64+0x10], R28 ;  /* 0x0000101c04004986 */ /* 0x000fe2000c101524 */
[----:B------:R-:W-:-:S03]  /*17440*/  F2FP.BF16.F32.PACK_AB R31, RZ, R31 ;  /* 0x0000001fff1f723e */ /* 0x000fc600000010ff */
[----:B------:R0:W-:Y:S01]  /*17450*/  @P2 STG.E.U16 desc[UR36][R6.64+0x10], R30 ;  /* 0x0000101e06002986 */ /* 0x0001e2000c101524 */
[C---:B------:R-:W-:Y:S02]  /*17460*/  ISETP.GT.AND P2, PT, R0.reuse, 0x10, P0 ;  /* 0x000000100000780c */ /* 0x040fe40000744270 */
[C---:B------:R-:W-:Y:S01]  /*17470*/  ISETP.GT.AND P4, PT, R0.reuse, 0x10, P1 ;  /* 0x000000100000780c */ /* 0x040fe20000f84270 */
[----:B------:R-:W-:Y:S01]  /*17480*/  @P5 STG.E.U16 desc[UR36][R8.64+0x12], R31 ;  /* 0x0000121f08005986 */ /* 0x000fe2000c101524 */
[----:B------:R-:W-:Y:S01]  /*17490*/  ISETP.GT.AND P3, PT, R0, 0x11, P1 ;  /* 0x000000110000780c */ /* 0x000fe20000f64270 */
[-C--:B------:R-:W-:Y:S01]  /*174a0*/  FMUL R32, R32, R2.reuse ;  /* 0x0000000220207220 */ /* 0x080fe20000400000 */
[----:B------:R-:W-:Y:S01]  /*174b0*/  ISETP.GT.AND P5, PT, R0, 0x11, P0 ;  /* 0x000000110000780c */ /* 0x000fe200007a4270 */
[-C--:B------:R-:W-:Y:S01]  /*174c0*/  FMUL R33, R33, R2.reuse ;  /* 0x0000000221217220 */ /* 0x080fe20000400000 */
[----:B------:R-:W-:Y:S02]  /*174d0*/  FMUL R34, R34, R2 ;  /* 0x0000000222227220 */ /* 0x000fe40000400000 */
[----:B------:R-:W-:-:S02]  /*174e0*/  F2FP.BF16.F32.PACK_AB R32, RZ, R32 ;  /* 0x00000020ff20723e */ /* 0x000fc400000010ff */
[----:B------:R-:W-:Y:S01]  /*174f0*/  F2FP.BF16.F32.PACK_AB R33, RZ, R33 ;  /* 0x00000021ff21723e */ /* 0x000fe200000010ff */
[----:B0-----:R-:W-:Y:S01]  /*17500*/  @P2 IMAD.MOV.U32 R6, RZ, RZ, R8 ;  /* 0x000000ffff062224 */ /* 0x001fe200078e0008 */
[----:B------:R-:W-:Y:S01]  /*17510*/  F2FP.BF16.F32.PACK_AB R34, RZ, R34 ;  /* 0x00000022ff22723e */ /* 0x000fe200000010ff */
[----:B------:R-:W-:Y:S01]  /*17520*/  FMUL R35, R35, R2 ;  /* 0x0000000223237220 */ /* 0x000fe20000400000 */
[----:B------:R-:W-:Y:S01]  /*17530*/  @P2 MOV R7, R9 ;  /* 0x0000000900072202 */ /* 0x000fe20000000f00 */
[----:B------:R-:W-:Y:S04]  /*17540*/  @P4 STG.E.U16 desc[UR36][R4.64+0x20], R32 ;  /* 0x0000202004004986 */ /* 0x000fe8000c101524 */
[----:B------:R-:W-:Y:S01]  /*17550*/  @P3 STG.E.U16 desc[UR36][R4.64+0x22], R33 ;  /* 0x0000222104003986 */ /* 0x000fe2000c101524 */
[----:B------:R-:W-:-:S03]  /*17560*/  F2FP.BF16.F32.PACK_AB R35, RZ, R35 ;  /* 0x00000023ff23723e */ /* 0x000fc600000010ff */
[----:B------:R0:W-:Y:S01]  /*17570*/  @P2 STG.E.U16 desc[UR36][R6.64+0x20], R34 ;  /* 0x0000202206002986 */ /* 0x0001e2000c101524 */
[C---:B------:R-:W-:Y:S02]  /*17580*/  ISETP.GT.AND P2, PT, R0.reuse, 0x18, P0 ;  /* 0x000000180000780c */ /* 0x040fe40000744270 */
[C---:B------:R-:W-:Y:S02]  /*17590*/  ISETP.GT.AND P4, PT, R0.reuse, 0x18, P1 ;  /* 0x000000180000780c */ /* 0x040fe40000f84270 */
[----:B------:R-:W-:Y:S01]  /*175a0*/  ISETP.GT.AND P3, PT, R0, 0x19, P1 ;  /* 0x000000190000780c */ /* 0x000fe20000f64270 */
[----:B0-----:R-:W-:Y:S02]  /*175b0*/  @P5 IMAD.MOV.U32 R6, RZ, RZ, R8 ;  /* 0x000000ffff065224 */ /* 0x001fe400078e0008 */
[----:B------:R-:W-:Y:S02]  /*175c0*/  @P5 IMAD.MOV.U32 R7, RZ, RZ, R9 ;  /* 0x000000ffff075224 */ /* 0x000fe400078e0009 */
[-C--:B------:R-:W-:Y:S01]  /*175d0*/  FMUL R36, R36, R2.reuse ;  /* 0x0000000224247220 */ /* 0x080fe20000400000 */
[----:B------:R-:W-:-:S02]  /*175e0*/  FMUL R37, R37, R2 ;  /* 0x0000000225257220 */ /* 0x000fc40000400000 */
[----:B------:R0:W-:Y:S01]  /*175f0*/  @P5 STG.E.U16 desc[UR36][R6.64+0x22], R35 ;  /* 0x0000222306005986 */ /* 0x0001e2000c101524 */
[----:B------:R-:W-:Y:S01]  /*17600*/  ISETP.GT.AND P5, PT, R0, 0x19, P0 ;  /* 0x000000190000780c */ /* 0x000fe200007a4270 */
[----:B------:R-:W-:Y:S01]  /*17610*/  FMUL R38, R38, R2 ;  /* 0x0000000226267220 */ /* 0x000fe20000400000 */
[----:B------:R-:W-:Y:S02]  /*17620*/  F2FP.BF16.F32.PACK_AB R36, RZ, R36 ;  /* 0x00000024ff24723e */ /* 0x000fe400000010ff */
[----:B------:R-:W-:Y:S01]  /*17630*/  F2FP.BF16.F32.PACK_AB R37, RZ, R37 ;  /* 0x00000025ff25723e */ /* 0x000fe200000010ff */
[----:B------:R-:W-:Y:S01]  /*17640*/  FMUL R39, R39, R2 ;  /* 0x0000000227277220 */ /* 0x000fe20000400000 */
[----:B------:R-:W-:Y:S01]  /*17650*/  F2FP.BF16.F32.PACK_AB R38, RZ, R38 ;  /* 0x00000026ff26723e */ /* 0x000fe200000010ff */
[----:B------:R-:W-:Y:S01]  /*17660*/  @P4 STG.E.U16 desc[UR36][R4.64+0x30], R36 ;  /* 0x0000302404004986 */ /* 0x000fe2000c101524 */
[----:B0-----:R-:W-:Y:S01]  /*17670*/  @P2 IMAD.MOV.U32 R6, RZ, RZ, R8 ;  /* 0x000000ffff062224 */ /* 0x001fe200078e0008 */
[----:B------:R-:W-:-:S02]  /*17680*/  @P2 MOV R7, R9 ;  /* 0x0000000900072202 */ /* 0x000fc40000000f00 */
        /* <DEDUP_REMOVED lines=486> */
[-C--:B------:R-:W-:Y:S01]  /*194f0*/  FMUL R136, R136, R2.reuse ;  /* 0x0000000288887220 */ /* 0x080fe20000400000 */
[----:B0-----:R-:W-:Y:S02]  /*19500*/  @P5 IMAD.MOV.U32 R6, RZ, RZ, R8 ;  /* 0x000000ffff065224 */ /* 0x001fe400078e0008 */
[----:B------:R-:W-:Y:S02]  /*19510*/  @P5 IMAD.MOV.U32 R7, RZ, RZ, R9 ;  /* 0x000000ffff075224 */ /* 0x000fe400078e0009 */
[-C--:B------:R-:W-:Y:S01]  /*19520*/  FMUL R137, R137, R2.reuse ;  /* 0x0000000289897220 */ /* 0x080fe20000400000 */
[----:B------:R-:W-:-:S02]  /*19530*/  FMUL R138, R138, R2 ;  /* 0x000000028a8a7220 */ /* 0x000fc40000400000 */
[----:B------:R0:W-:Y:S01]  /*19540*/  @P5 STG.E.U16 desc[UR36][R6.64+0x1b2], R135 ;  /* 0x0001b28706005986 */ /* 0x0001e2000c101524 */
[----:B------:R-:W-:Y:S02]  /*19550*/  ISETP.GT.AND P5, PT, R0, 0xe1, P0 ;  /* 0x000000e10000780c */ /* 0x000fe400007a4270 */
        /* <DEDUP_REMOVED lines=8> */
[----:B------:R-:W-:Y:S01]  /*195e0*/  ISETP.GT.AND P4, PT, R0, 0xe8, P1 ;  /* 0x000000e80000780c */ /* 0x000fe20000f84270 */
[-C--:B------:R-:W-:Y:S01]  /*195f0*/  FMUL R140, R140, R2.reuse ;  /* 0x000000028c8c7220 */ /* 0x080fe20000400000 */
[----:B------:R-:W-:Y:S01]  /*19600*/  F2FP.BF16.F32.PACK_AB R139, RZ, R139 ;  /* 0x0000008bff8b723e */ /* 0x000fe200000010ff */
[----:B------:R0:W-:Y:S01]  /*19610*/  @P2 STG.E.U16 desc[UR36][R6.64+0x1c0], R138 ;  /* 0x0001c08a06002986 */ /* 0x0001e2000c101524 */
[C---:B------:R-:W-:Y:S02]  /*19620*/  ISETP.GT.AND P2, PT, R0.reuse, 0xe8, P0 ;  /* 0x000000e80000780c */ /* 0x040fe40000744270 */
[----:B------:R-:W-:Y:S01]  /*19630*/  ISETP.GT.AND P3, PT, R0, 0xe9, P1 ;  /* 0x000000e90000780c */ /* 0x000fe20000f64270 */
[----:B------:R-:W-:Y:S01]  /*19640*/  FMUL R141, R141, R2 ;  /* 0x000000028d8d7220 */ /* 0x000fe20000400000 */
[----:B------:R-:W-:Y:S01]  /*19650*/  F2FP.BF16.F32.PACK_AB R140, RZ, R140 ;  /* 0x0000008cff8c723e */ /* 0x000fe200000010ff */
[----:B0-----:R-:W-:-:S02]  /*19660*/  @P5 IMAD.MOV.U32 R6, RZ, RZ, R8 ;  /* 0x000000ffff065224 */ /* 0x001fc400078e0008 */
[----:B------:R-:W-:Y:S02]  /*19670*/  @P5 IMAD.MOV.U32 R7, RZ, RZ, R9 ;  /* 0x000000ffff075224 */ /* 0x000fe400078e0009 */
[----:B------:R-:W-:-:S03]  /*19680*/  FMUL R142, R142, R2 ;  /* 0x000000028e8e7220 */ /* 0x000fc60000400000 */
[----:B------:R0:W-:Y:S01]  /*19690*/  @P5 STG.E.U16 desc[UR36][R6.64+0x1c2], R139 ;  /* 0x0001c28b06005986 */ /* 0x0001e2000c101524 */
[C---:B------:R-:W-:Y:S02]  /*196a0*/  ISETP.GT.AND P5, PT, R0.reuse, 0xe9, P0 ;  /* 0x000000e90000780c */ /* 0x040fe400007a4270 */
[----:B------:R-:W-:Y:S01]  /*196b0*/  F2FP.BF16.F32.PACK_AB R141, RZ, R141 ;  /* 0x0000008dff8d723e */ /* 0x000fe200000010ff */
[----:B------:R-:W-:Y:S01]  /*196c0*/  @P4 STG.E.U16 desc[UR36][R4.64+0x1d0], R140 ;  /* 0x0001d08c04004986 */ /* 0x000fe2000c101524 */
[----:B------:R-:W-:Y:S01]  /*196d0*/  ISETP.GT.AND P4, PT, R0, 0xf0, P1 ;  /* 0x000000f00000780c */ /* 0x000fe20000f84270 */
[----:B------:R-:W-:Y:S01]  /*196e0*/  FMUL R143, R143, R2 ;  /* 0x000000028f8f7220 */ /* 0x000fe20000400000 */
[----:B------:R-:W-:Y:S01]  /*196f0*/  F2FP.BF16.F32.PACK_AB R142, RZ, R142 ;  /* 0x0000008eff8e723e */ /* 0x000fe200000010ff */
[----:B------:R-:W-:Y:S01]  /*19700*/  FMUL R144, R144, R2 ;  /* 0x0000000290907220 */ /* 0x000fe20000400000 */
[----:B------:R-:W-:Y:S01]  /*19710*/  @P3 STG.E.U16 desc[UR36][R4.64+0x1d2], R141 ;  /* 0x0001d28d04003986 */ /* 0x000fe2000c101524 */
[----:B0-----:R-:W-:Y:S01]  /*19720*/  @P2 IMAD.MOV.U32 R6, RZ, RZ, R8 ;  /* 0x000000ffff062224 */ /* 0x001fe200078e0008 */
[----:B------:R-:W-:-:S02]  /*19730*/  @P2 MOV R7, R9 ;  /* 0x0000000900072202 */ /* 0x000fc40000000f00 */
[C---:B------:R-:W-:Y:S01]  /*19740*/  ISETP.GT.AND P3, PT, R0.reuse, 0xf1, P1 ;  /* 0x000000f10000780c */ /* 0x040fe20000f64270 */
[----:B------:R-:W-:Y:S01]  /*19750*/  FMUL R145, R145, R2 ;  /* 0x0000000291917220 */ /* 0x000fe20000400000 */
[----:B------:R-:W-:Y:S01]  /*19760*/  F2FP.BF16.F32.PACK_AB R143, RZ, R143 ;  /* 0x0000008fff8f723e */ /* 0x000fe200000010ff */
[----:B------:R0:W-:Y:S01]  /*19770*/  @P2 STG.E.U16 desc[UR36][R6.64+0x1d0], R142 ;  /* 0x0001d08e06002986 */ /* 0x0001e2000c101524 */
[----:B------:R-:W-:Y:S02]  /*19780*/  F2FP.BF16.F32.PACK_AB R144, RZ, R144 ;  /* 0x00000090ff90723e */ /* 0x000fe400000010ff */
[----:B------:R-:W-:Y:S02]  /*19790*/  ISETP.GT.AND P2, PT, R0, 0xf0, P0 ;  /* 0x000000f00000780c */ /* 0x000fe40000744270 */
[----:B------:R-:W-:Y:S01]  /*197a0*/  F2FP.BF16.F32.PACK_AB R145, RZ, R145 ;  /* 0x00000091ff91723e */ /* 0x000fe200000010ff */
[----:B0-----:R-:W-:Y:S02]  /*197b0*/  @P5 IMAD.MOV.U32 R6, RZ, RZ, R8 ;  /* 0x000000ffff065224 */ /* 0x001fe400078e0008 */
[----:B------:R-:W-:-:S02]  /*197c0*/  @P5 IMAD.MOV.U32 R7, RZ, RZ, R9 ;  /* 0x000000ffff075224 */ /* 0x000fc400078e0009 */
[----:B------:R-:W-:-:S03]  /*197d0*/  FMUL R146, R146, R2 ;  /* 0x0000000292927220 */ /* 0x000fc60000400000 */
[----:B------:R0:W-:Y:S04]  /*197e0*/  @P5 STG.E.U16 desc[UR36][R6.64+0x1d2], R143 ;  /* 0x0001d28f06005986 */ /* 0x0001e8000c101524 */
[----:B------:R-:W-:Y:S01]  /*197f0*/  @P4 STG.E.U16 desc[UR36][R4.64+0x1e0], R144 ;  /* 0x0001e09004004986 */ /* 0x000fe2000c101524 */
[----:B------:R-:W-:-:S03]  /*19800*/  ISETP.GT.AND P4, PT, R0, 0xf1, P0 ;  /* 0x000000f10000780c */ /* 0x000fc60000784270 */
[----:B------:R-:W-:Y:S01]  /*19810*/  @P3 STG.E.U16 desc[UR36][R4.64+0x1e2], R145 ;  /* 0x0001e29104003986 */ /* 0x000fe2000c101524 */
[C---:B------:R-:W-:Y:S02]  /*19820*/  ISETP.GT.AND P3, PT, R0.reuse, 0xf8, P1 ;  /* 0x000000f80000780c */ /* 0x040fe40000f64270 */
[C---:B------:R-:W-:Y:S01]  /*19830*/  ISETP.GT.AND P1, PT, R0.reuse, 0xf9, P1 ;  /* 0x000000f90000780c */ /* 0x040fe20000f24270 */
[----:B0-----:R-:W-:Y:S01]  /*19840*/  @P2 IMAD.MOV.U32 R6, RZ, RZ, R8 ;  /* 0x000000ffff062224 */ /* 0x001fe200078e0008 */
[----:B------:R-:W-:Y:S01]  /*19850*/  F2FP.BF16.F32.PACK_AB R146, RZ, R146 ;  /* 0x00000092ff92723e */ /* 0x000fe200000010ff */
[-C--:B------:R-:W-:Y:S01]  /*19860*/  FMUL R147, R147, R2.reuse ;  /* 0x0000000293937220 */ /* 0x080fe20000400000 */
[----:B------:R-:W-:Y:S02]  /*19870*/  ISETP.GT.AND P5, PT, R0, 0xf8, P0 ;  /* 0x000000f80000780c */ /* 0x000fe400007a4270 */
[----:B------:R-:W-:Y:S01]  /*19880*/  @P2 MOV R7, R9 ;  /* 0x0000000900072202 */ /* 0x000fe20000000f00 */
[-C--:B------:R-:W-:Y:S01]  /*19890*/  FMUL R148, R148, R2.reuse ;  /* 0x0000000294947220 */ /* 0x080fe20000400000 */
[----:B------:R-:W-:Y:S01]  /*198a0*/  FMUL R149, R149, R2 ;  /* 0x0000000295957220 */ /* 0x000fe20000400000 */
[----:B------:R-:W-:-:S02]  /*198b0*/  ISETP.GT.AND P0, PT, R0, 0xf9, P0 ;  /* 0x000000f90000780c */ /* 0x000fc40000704270 */
[----:B------:R0:W-:Y:S01]  /*198c0*/  @P2 STG.E.U16 desc[UR36][R6.64+0x1e0], R146 ;  /* 0x0001e09206002986 */ /* 0x0001e2000c101524 */
[----:B------:R-:W-:Y:S01]  /*198d0*/  F2FP.BF16.F32.PACK_AB R147, RZ, R147 ;  /* 0x00000093ff93723e */ /* 0x000fe200000010ff */
[----:B------:R-:W-:Y:S01]  /*198e0*/  FMUL R150, R150, R2 ;  /* 0x0000000296967220 */ /* 0x000fe20000400000 */
[----:B------:R-:W-:Y:S02]  /*198f0*/  F2FP.BF16.F32.PACK_AB R148, RZ, R148 ;  /* 0x00000094ff94723e */ /* 0x000fe400000010ff */
[----:B------:R-:W-:Y:S01]  /*19900*/  F2FP.BF16.F32.PACK_AB R149, RZ, R149 ;  /* 0x00000095ff95723e */ /* 0x000fe200000010ff */
[----:B------:R-:W-:Y:S01]  /*19910*/  FMUL R151, R151, R2 ;  /* 0x0000000297977220 */ /* 0x000fe20000400000 */
[----:B0-----:R-:W-:Y:S02]  /*19920*/  @P4 IMAD.MOV.U32 R6, RZ, RZ, R8 ;  /* 0x000000ffff064224 */ /* 0x001fe400078e0008 */
[----:B------:R-:W-:Y:S01]  /*19930*/  @P4 IMAD.MOV.U32 R7, RZ, RZ, R9 ;  /* 0x000000ffff074224 */ /* 0x000fe200078e0009 */
[----:B------:R-:W-:-:S04]  /*19940*/  F2FP.BF16.F32.PACK_AB R150, RZ, R150 ;  /* 0x00000096ff96723e */ /* 0x000fc800000010ff */
[----:B------:R-:W-:Y:S01]  /*19950*/  @P4 STG.E.U16 desc[UR36][R6.64+0x1e2], R147 ;  /* 0x0001e29306004986 */ /* 0x000fe2000c101524 */
[----:B------:R-:W-:-:S03]  /*19960*/  F2FP.BF16.F32.PACK_AB R151, RZ, R151 ;  /* 0x00000097ff97723e */ /* 0x000fc600000010ff */
[----:B------:R-:W-:Y:S04]  /*19970*/  @P3 STG.E.U16 desc[UR36][R4.64+0x1f0], R148 ;  /* 0x0001f09404003986 */ /* 0x000fe8000c101524 */
[----:B------:R0:W-:Y:S02]  /*19980*/  @P1 STG.E.U16 desc[UR36][R4.64+0x1f2], R149 ;  /* 0x0001f29504001986 */ /* 0x0001e4000c101524 */
[----:B0-----:R-:W-:Y:S01]  /*19990*/  @P5 IMAD.MOV.U32 R4, RZ, RZ, R8 ;  /* 0x000000ffff045224 */ /* 0x001fe200078e0008 */
[----:B------:R-:W-:-:S05]  /*199a0*/  @P5 MOV R5, R9 ;  /* 0x0000000900055202 */ /* 0x000fca0000000f00 */
[----:B------:R0:W-:Y:S04]  /*199b0*/  @P5 STG.E.U16 desc[UR36][R4.64+0x1f0], R150 ;  /* 0x0001f09604005986 */ /* 0x0001e8000c101524 */
[----:B------:R0:W-:Y:S02]  /*199c0*/  @P0 STG.E.U16 desc[UR36][R8.64+0x1f2], R151 ;  /* 0x0001f29708000986 */ /* 0x0001e4000c101524 */
.L_x_540:
[----:B------:R-:W-:Y:S05]  /*199d0*/  BSYNC B0 ;  /* 0x0000000000007941 */ /* 0x000fea0003800000 */
.L_x_32:
[----:B0---4-:R-:W4:Y:S04]  /*199e0*/  LDL.LU R5, [R1+0x200] ;  /* 0x0002000001057983 */ /* 0x011f280000300800 */
[----:B------:R-:W4:Y:S01]  /*199f0*/  LDL.LU R4, [R1+0x204] ;  /* 0x0002040001047983 */ /* 0x000f220000300800 */
[----:B------:R-:W-:Y:S01]  /*19a00*/  ULDC UR4, c[0x0][0xc] ;  /* 0x0000030000047ab9 */ /* 0x000fe20000000800 */
[----:B------:R-:W-:Y:S01]  /*19a10*/  ULDC UR5, c[0x0][0x10] ;  /* 0x0000040000057ab9 */ /* 0x000fe20000000800 */
[----:B------:R-:W4:Y:S01]  /*19a20*/  LDC R3, c[0x0][0x14] ;  /* 0x00000500ff037b82 */ /* 0x000f220000000800 */
[----:B------:R-:W-:Y:S01]  /*19a30*/  UIMAD.WIDE.U32 UR4, UR4, UR5, URZ ;  /* 0x00000005040472a5 */ /* 0x000fe2000f8e003f */
[----:B------:R-:W-:Y:S01]  /*19a40*/  PRMT R0, RZ, 0x7610, R0 ;  /* 0x00007610ff007816 */ /* 0x000fe20000000000 */
[----:B------:R-:W-:Y:S01]  /*19a50*/  UMOV UR42, 0xffffffff ;  /* 0xffffffff002a7882 */ /* 0x000fe20000000000 */
[----:B------:R-:W-:-:S03]  /*19a60*/  IMAD.MOV.U32 R18, RZ, RZ, -0x1 ;  /* 0xffffffffff127424 */ /* 0x000fc600078e00ff */
[----:B----4-:R-:W-:-:S04]  /*19a70*/  IMAD.WIDE.U32 R4, R3, UR4, R4 ;  /* 0x0000000403047c25 */ /* 0x010fc8000f8e0004 */
[----:B------:R-:W-:Y:S01]  /*19a80*/  IMAD R3, R3, UR5, RZ ;  /* 0x0000000503037c24 */ /* 0x000fe2000f8e02ff */
[----:B------:R-:W-:Y:S01]  /*19a90*/  ULDC.64 UR4, c[0x0][0x650] ;  /* 0x0001940000047ab9 */ /* 0x000fe20000000a00 */
[----:B------:R-:W-:Y:S01]  /*19aa0*/  IMAD.MOV.U32 R22, RZ, RZ, R4 ;  /* 0x000000ffff167224 */ /* 0x000fe200078e0004 */
[----:B------:R-:W-:Y:S01]  /*19ab0*/  ISETP.GE.U32.AND P0, PT, R4, UR4, PT ;  /* 0x0000000404007c0c */ /* 0x000fe2000bf06070 */
[----:B------:R-:W-:-:S05]  /*19ac0*/  IMAD.IADD R23, R5, 0x1, R3 ;  /* 0x0000000105177824 */ /* 0x000fca00078e0203 */
[----:B------:R0:W-:Y:S01]  /*19ad0*/  STL [R1+0x200], R23 ;  /* 0x0002001701007387 */ /* 0x0001e20000100800 */
[----:B------:R-:W-:-:S03]  /*19ae0*/  ISETP.GE.U32.AND.EX P0, PT, R23, UR5, PT, P0 ;  /* 0x0000000517007c0c */ /* 0x000fc6000bf06100 */
[----:B------:R0:W-:Y:S10]  /*19af0*/  STL [R1+0x204], R22 ;  /* 0x0002041601007387 */ /* 0x0001f40000100800 */
[----:B0-----:R-:W-:Y:S05]  /*19b00*/  @P0 BRA `(.L_x_541) ;  /* 0x0000000400740947 */ /* 0x001fea0003800000 */
[----:B------:R-:W0:Y:S01]  /*19b10*/  S2R R18, SR_CTAID.X ;  /* 0x0000000000127919 */ /* 0x000e220000002500 */
[----:B-----5:R-:W4:Y:S01]  /*19b20*/  LDC.64 R10, c[0x0][0x628] ;  /* 0x00018a00ff0a7b82 */ /* 0x020f220000000a00 */
[----:B------:R-:W-:Y:S01]  /*19b30*/  ULDC UR4, c[0x0][0x150] ;  /* 0x0000540000047ab9 */ /* 0x000fe20000000800 */
[----:B------:R-:W-:Y:S01]  /*19b40*/  MOV R8, R22 ;  /* 0x0000001600087202 */ /* 0x000fe20000000f00 */
[----:B------:R-:W0:Y:S01]  /*19b50*/  S2R R20, SR_CTAID.Y ;  /* 0x0000000000147919 */ /* 0x000e220000002600 */
[----:B------:R-:W-:-:S04]  /*19b60*/  IMAD.MOV.U32 R9, RZ, RZ, R23 ;  /* 0x000000ffff097224 */ /* 0x000fc800078e0017 */
[----:B------:R-:W0:Y:S08]  /*19b70*/  LDC R21, c[0x0][0x144] ;  /* 0x00005100ff157b82 */ /* 0x000e300000000800 */
[----:B-123--:R-:W1:Y:S08]  /*19b80*/  LDC R12, c[0x0][0x630] ;  /* 0x00018c00ff0c7b82 */ /* 0x00ee700000000800 */
[----:B------:R-:W2:Y:S01]  /*19b90*/  LDC.64 R14, c[0x0][0x620] ;  /* 0x00018800ff0e7b82 */ /* 0x000ea20000000a00 */
[----:B----4-:R-:W-:-:S04]  /*19ba0*/  ISETP.NE.U32.AND P0, PT, R10, RZ, PT ;  /* 0x000000ff0a00720c */ /* 0x010fc80003f05070 */
[----:B------:R-:W-:Y:S02]  /*19bb0*/  ISETP.NE.AND.EX P0, PT, R11, RZ, PT, P0 ;  /* 0x000000ff0b00720c */ /* 0x000fe40003f05300 */
[----:B0-----:R-:W-:-:S05]  /*19bc0*/  I2FP.F32.U32 R0, R18 ;  /* 0x0000001200007245 */ /* 0x001fca0000201000 */
[----:B------:R-:W-:-:S04]  /*19bd0*/  FMUL R0, R0, UR4 ;  /* 0x0000000400007c20 */ /* 0x000fc80008400000 */
[----:B------:R0:W3:Y:S02]  /*19be0*/  F2I.U32.TRUNC.NTZ R19, R0 ;  /* 0x0000000000137305 */ /* 0x0000e4000020f000 */
[----:B-1----:R-:W-:Y:S05]  /*19bf0*/  @!P0 BRA `(.L_x_542) ;  /* 0x0000000000288947 */ /* 0x002fea0003800000 */
[----:B0-----:R-:W0:Y:S02]  /*19c00*/  LDC R0, c[0x0][0x634] ;  /* 0x00018d00ff007b82 */ /* 0x001e240000000800 */
[----:B0-----:R-:W-:-:S05]  /*19c10*/  IADD3 R3, P0, R22, R0, RZ ;  /* 0x0000000016037210 */ /* 0x001fca0007f1e0ff */
        /* <DEDUP_REMOVED lines=8> */
.L_x_542:
[-CC-:B------:R-:W-:Y:S01]  /*19ca0*/  SHF.R.U64 R25, R8, R12.reuse, R9.reuse ;  /* 0x0000000c08197219 */ /* 0x180fe20000001209 */
[----:B------:R-:W1:Y:S01]  /*19cb0*/  LDC.64 R26, c[0x0][0x640] ;  /* 0x00019000ff1a7b82 */ /* 0x000e620000000a00 */
[----:B0-----:R-:W-:Y:S01]  /*19cc0*/  SHF.R.U32.HI R0, RZ, R12, R9 ;  /* 0x0000000cff007219 */ /* 0x001fe20000011609 */
[----:B------:R-:W-:Y:S01]  /*19cd0*/  IMAD.MOV.U32 R4, RZ, RZ, R22 ;  /* 0x000000ffff047224 */ /* 0x000fe200078e0016 */
[----:B------:R-:W-:Y:S01]  /*19ce0*/  IADD3 R3, P0, RZ, -R25, RZ ;  /* 0x80000019ff037210 */ /* 0x000fe20007f1e0ff */
[----:B---3--:R-:W-:Y:S01]  /*19cf0*/  IMAD.MOV R19, RZ, RZ, -R19 ;  /* 0x000000ffff137224 */ /* 0x008fe200078e0a13 */
[----:B------:R-:W-:Y:S01]  /*19d00*/  ULDC UR4, c[0x0][0x154] ;  /* 0x0000550000047ab9 */ /* 0x000fe20000000800 */
[----:B------:R-:W-:Y:S02]  /*19d10*/  IMAD.MOV.U32 R7, RZ, RZ, 0x1 ;  /* 0x00000001ff077424 */ /* 0x000fe400078e00ff */
[----:B------:R-:W0:Y:S01]  /*19d20*/  LDC R6, c[0x0][0x618] ;  /* 0x00018600ff067b82 */ /* 0x000e220000000800 */
[----:B------:R-:W-:-:S02]  /*19d30*/  IMAD.X R5, RZ, RZ, ~R0, P0 ;  /* 0x000000ffff057224 */ /* 0x000fc400000e0e00 */
[----:B------:R-:W-:Y:S02]  /*19d40*/  IMAD R22, R21, R19, R18 ;  /* 0x0000001315167224 */ /* 0x000fe400078e0212 */
[-C--:B--2---:R-:W-:Y:S01]  /*19d50*/  IMAD R0, R5, R14.reuse, RZ ;  /* 0x0000000e05007224 */ /* 0x084fe200078e02ff */
[----:B------:R-:W-:Y:S02]  /*19d60*/  MOV R5, R23 ;  /* 0x0000001700057202 */ /* 0x000fe40000000f00 */
[----:B------:R-:W2:Y:S01]  /*19d70*/  LDC R8, c[0x0][0x608] ;  /* 0x00018200ff087b82 */ /* 0x000ea20000000800 */
[----:B------:R-:W-:-:S04]  /*19d80*/  IMAD.WIDE.U32 R4, R3, R14, R4 ;  /* 0x0000000e03047225 */ /* 0x000fc800078e0004 */
[----:B------:R-:W-:-:S03]  /*19d90*/  IMAD R3, R3, R15, R0 ;  /* 0x0000000f03037224 */ /* 0x000fc600078e0200 */
[----:B------:R-:W3:Y:S01]  /*19da0*/  LDC R24, c[0x0][0x658] ;  /* 0x00019600ff187b82 */ /* 0x000ee20000000800 */
[----:B------:R-:W-:Y:S01]  /*19db0*/  I2FP.F32.U32 R0, R20 ;  /* 0x0000001400007245 */ /* 0x000fe20000201000 */
[----:B------:R-:W-:Y:S01]  /*19dc0*/  IMAD.IADD R3, R5, 0x1, R3 ;  /* 0x0000000105037824 */ /* 0x000fe200078e0203 */
[----:B-1----:R-:W-:Y:S01]  /*19dd0*/  ISETP.NE.U32.AND P0, PT, R26, RZ, PT ;  /* 0x000000ff1a00720c */ /* 0x002fe20003f05070 */
[----:B------:R-:W-:Y:S02]  /*19de0*/  IMAD.MOV.U32 R5, RZ, RZ, -0x1 ;  /* 0xffffffffff057424 */ /* 0x000fe400078e00ff */
[----:B------:R-:W-:Y:S02]  /*19df0*/  FMUL R0, R0, UR4 ;  /* 0x0000000400007c20 */ /* 0x000fe40008400000 */
[----:B------:R-:W1:Y:S01]  /*19e00*/  LDC R15, c[0x0][0x148] ;  /* 0x00005200ff0f7b82 */ /* 0x000e620000000800 */
[----:B------:R-:W-:Y:S01]  /*19e10*/  ISETP.NE.AND.EX P0, PT, R27, RZ, PT, P0 ;  /* 0x000000ff1b00720c */ /* 0x000fe20003f05300 */
[----:B------:R4:W1:Y:S01]  /*19e20*/  F2I.U32.TRUNC.NTZ R13, R0 ;  /* 0x00000000000d7305 */ /* 0x000862000020f000 */
[----:B0-----:R-:W-:-:S02]  /*19e30*/  SHF.R.U64 R12, R4, R6, R3 ;  /* 0x00000006040c7219 */ /* 0x001fc40000001203 */
[----:B------:R-:W-:-:S03]  /*19e40*/  SHF.R.U32.HI R3, RZ, R6, R3 ;  /* 0x00000006ff037219 */ /* 0x000fc60000011603 */
[----:B------:R-:W0:Y:S01]  /*19e50*/  LDC R18, c[0x0][0x600] ;  /* 0x00018000ff127b82 */ /* 0x000e220000000800 */
[-CC-:B--2---:R-:W-:Y:S02]  /*19e60*/  SHF.R.U64 R10, R12, R8.reuse, R3.reuse ;  /* 0x000000080c0a7219 */ /* 0x184fe40000001203 */
[----:B------:R-:W-:-:S05]  /*19e70*/  SHF.R.U32.HI R3, RZ, R8, R3 ;  /* 0x00000008ff037219 */ /* 0x000fca0000011603 */
[----:B------:R-:W2:Y:S01]  /*19e80*/  LDC R19, c[0x0][0x648] ;  /* 0x00019200ff137b82 */ /* 0x000ea20000000800 */
[-C--:B---3--:R-:W-:Y:S02]  /*19e90*/  SHF.L.U32 R4, R5, R24.reuse, RZ ;  /* 0x0000001805047219 */ /* 0x088fe400000006ff */
[-CC-:B------:R-:W-:Y:S02]  /*19ea0*/  SHF.R.U64 R14, R10, R24.reuse, R3.reuse ;  /* 0x000000180a0e7219 */ /* 0x180fe40000001203 */
[----:B------:R-:W-:Y:S02]  /*19eb0*/  SHF.R.U32.HI R5, RZ, R24, R3 ;  /* 0x00000018ff057219 */ /* 0x000fe40000011603 */
[----:B------:R-:W-:Y:S01]  /*19ec0*/  LOP3.LUT R163, RZ, R4, RZ, 0x33, !PT ;  /* 0x00000004ffa37212 */ /* 0x000fe200078e33ff */
[----:B------:R-:W3:Y:S01]  /*19ed0*/  LDC R21, c[0x0][0x638] ;  /* 0x00018e00ff157b82 */ /* 0x000ee20000000800 */
[----:B------:R-:W-:Y:S02]  /*19ee0*/  SHF.L.U32 R24, R7, R24, RZ ;  /* 0x0000001807187219 */ /* 0x000fe400000006ff */
[----:B------:R-:W-:-:S05]  /*19ef0*/  MOV R4, R14 ;  /* 0x0000000e00047202 */ /* 0x000fca0000000f00 */
[----:B------:R-:W0:Y:S01]  /*19f00*/  LDC R23, c[0x0][0x610] ;  /* 0x00018400ff177b82 */ /* 0x000e220000000800 */
[----:B----4-:R-:W-:Y:S05]  /*19f10*/  @!P0 BRA `(.L_x_543) ;  /* 0x0000000000288947 */ /* 0x010fea0003800000 */
[----:B------:R-:W4:Y:S02]  /*19f20*/  LDC R3, c[0x0][0x64c] ;  /* 0x00019300ff037b82 */ /* 0x000f240000000800 */
[----:B----4-:R-:W-:-:S05]  /*19f30*/  IADD3 R3, P0, R14, R3, RZ ;  /* 0x000000030e037210 */ /* 0x010fca0007f1e0ff */
[----:B------:R-:W-:-:S04]  /*19f40*/  IMAD.X R11, RZ, RZ, R5, P0 ;  /* 0x000000ffff0b7224 */ /* 0x000fc800000e0605 */
[----:B------:R-:W-:-:S04]  /*19f50*/  IMAD.WIDE.U32 R4, R11, R26, RZ ;  /* 0x0000001a0b047225 */ /* 0x000fc800078e00ff */
[----:B------:R-:W-:-:S04]  /*19f60*/  IMAD.WIDE.U32 R6, P0, R3, R27, R4 ;  /* 0x0000001b03067225 */ /* 0x000fc80007800004 */
[----:B------:R-:W-:-:S04]  /*19f70*/  IMAD.WIDE.U32 R4, R3, R26, RZ ;  /* 0x0000001a03047225 */ /* 0x000fc800078e00ff */
[----:B------:R-:W-:Y:S01]  /*19f80*/  IMAD.X R9, RZ, RZ, RZ, P0 ;  /* 0x000000ffff097224 */ /* 0x000fe200000e06ff */
[----:B------:R-:W-:Y:S01]  /*19f90*/  IADD3 RZ, P0, R5, R6, RZ ;  /* 0x0000000605ff7210 */ /* 0x000fe20007f1e0ff */
[----:B------:R-:W-:-:S04]  /*19fa0*/  IMAD.MOV.U32 R8, RZ, RZ, R7 ;  /* 0x000000ffff087224 */ /* 0x000fc800078e0007 */
[----:B------:R-:W-:-:S08]  /*19fb0*/  IMAD.WIDE.U32.X R4, R11, R27, R8, P0 ;  /* 0x0000001b0b047225 */ /* 0x000fd000000e0408 */
.L_x_543:
[----:B------:R-:W4:Y:S01]  /*19fc0*/  LDC R3, c[0x0][0x65c] ;  /* 0x00019700ff037b82 */ /* 0x000f220000000800 */
[----:B--2---:R-:W-:Y:S01]  /*19fd0*/  SHF.R.U64 R0, R4, R19, R5 ;  /* 0x0000001304007219 */ /* 0x004fe20000001205 */
[----:B0-----:R-:W-:Y:S01]  /*19fe0*/  VIADD R5, R18, 0xffffffff ;  /* 0xffffffff12057836 */ /* 0x001fe20000000000 */
[----:B------:R-:W-:Y:S02]  /*19ff0*/  LOP3.LUT R163, R10, R163, RZ, 0xc0, !PT ;  /* 0x000000a30aa37212 */ /* 0x000fe400078ec0ff */
[----:B-1----:R-:W-:Y:S02]  /*1a000*/  IADD3 R13, -R13, RZ, RZ ;  /* 0x000000ff0d0d7210 */ /* 0x002fe40007ffe1ff */
[----:B------:R-:W-:Y:S01]  /*1a010*/  LOP3.LUT R5, R12, R5, RZ, 0xc0, !PT ;  /* 0x000000050c057212 */ /* 0x000fe200078ec0ff */
[----:B------:R-:W-:Y:S01]  /*1a020*/  IMAD R163, R24, R0, R163 ;  /* 0x0000000018a37224 */ /* 0x000fe200078e02a3 */
[----:B------:R-:W-:Y:S02]  /*1a030*/  R2UR UR42, R25 ;  /* 0x00000000192a72ca */ /* 0x000fe400000e0000 */
[----:B----4-:R-:W-:Y:S01]  /*1a040*/  ISETP.NE.AND P0, PT, R3, 0x1, PT ;  /* 0x000000010300780c */ /* 0x010fe20003f05270 */
[----:B------:R-:W-:-:S04]  /*1a050*/  IMAD.MOV R3, RZ, RZ, -R0 ;  /* 0x000000ffff037224 */ /* 0x000fc800078e0a00 */
[----:B---3--:R-:W-:Y:S02]  /*1a060*/  IMAD R0, R3, R21, R14 ;  /* 0x0000001503007224 */ /* 0x008fe400078e020e */
[----:B------:R-:W-:Y:S02]  /*1a070*/  IMAD.MOV.U32 R3, RZ, RZ, 0x1 ;  /* 0x00000001ff037424 */ /* 0x000fe400078e00ff */
[----:B------:R-:W-:-:S04]  /*1a080*/  IMAD R0, R0, R18, R5 ;  /* 0x0000001200007224 */ /* 0x000fc800078e0205 */
[----:B------:R-:W-:-:S04]  /*1a090*/  @P0 IMAD R22, R15, R13, R20 ;  /* 0x0000000d0f160224 */ /* 0x000fc800078e0214 */
[----:B------:R-:W-:-:S05]  /*1a0a0*/  IMAD R163, R163, R23, R22 ;  /* 0x00000017a3a37224 */ /* 0x000fca00078e0216 */
[----:B------:R-:W-:Y:S02]  /*1a0b0*/  SEL R18, R0, R163, !P0 ;  /* 0x000000a300127207 */ /* 0x000fe40004000000 */
[----:B------:R-:W-:Y:S02]  /*1a0c0*/  SEL R163, R163, R0, !P0 ;  /* 0x00000000a3a37207 */ /* 0x000fe40004000000 */
[----:B------:R-:W-:-:S07]  /*1a0d0*/  PRMT R0, R3, 0x7610, R0 ;  /* 0x0000761003007816 */ /* 0x000fce0000000000 */
.L_x_541:
[----:B------:R-:W-:Y:S02]  /*1a0e0*/  LOP3.LUT P0, RZ, R0, 0xff, RZ, 0xc0, !PT ;  /* 0x000000ff00ff7812 */ /* 0x000fe4000780c0ff */
[----:B------:R-:W-:-:S11]  /*1a0f0*/  MOV R22, R163 ;  /* 0x000000a300167202 */ /* 0x000fd60000000f00 */
[----:B------:R-:W-:Y:S05]  /*1a100*/  @P0 BRA `(.L_x_544) ;  /* 0xfffffe7000540947 */ /* 0x000fea000383ffff */
[----:B------:R-:W-:Y:S05]  /*1a110*/  EXIT ;  /* 0x000000000000794d */ /* 0x000fea0003800000 */
.L_x_7:
[----:B------:R-:W2:Y:S01]  /*1a120*/  LDL R18, [R1+0x204] ;  /* 0x0002040001127983 */ /* 0x000ea20000100800 */
[----:B------:R-:W-:-:S03]  /*1a130*/  ULDC.64 UR4, c[0x0][0x650] ;  /* 0x0001940000047ab9 */ /* 0x000fc60000000a00 */
[----:B------:R-:W3:Y:S01]  /*1a140*/  LDL R22, [R1+0x200] ;  /* 0x0002000001167983 */ /* 0x000ee20000100800 */
[----:B------:R-:W-:Y:S01]  /*1a150*/  PRMT R5, RZ, 0x7610, R5 ;  /* 0x00007610ff057816 */ /* 0x000fe20000000005 */
[----:B------:R-:W-:Y:S02]  /*1a160*/  IMAD.MOV.U32 R12, RZ, RZ, -0x1 ;  /* 0xffffffffff0c7424 */ /* 0x000fe400078e00ff */
[----:B------:R-:W-:Y:S02]  /*1a170*/  IMAD.MOV.U32 R4, RZ, RZ, -0x1 ;  /* 0xffffffffff047424 */ /* 0x000fe400078e00ff */
[----:B------:R-:W-:Y:S01]  /*1a180*/  IMAD.MOV.U32 R13, RZ, RZ, -0x1 ;  /* 0xffffffffff0d7424 */ /* 0x000fe200078e00ff */
[----:B--2---:R-:W-:-:S04]  /*1a190*/  ISETP.GE.U32.AND P0, PT, R18, UR4, PT ;  /* 0x0000000412007c0c */ /* 0x004fc8000bf06070 */
[----:B---3--:R-:W-:-:S13]  /*1a1a0*/  ISETP.GE.U32.AND.EX P0, PT, R22, UR5, PT, P0 ;  /* 0x0000000516007c0c */ /* 0x008fda000bf06100 */
[----:B------:R-:W-:Y:S05]  /*1a1b0*/  @P0 BRA `(.L_x_545) ;  /* 0x0000000400340947 */ /* 0x000fea0003800000 */
[----:B------:R-:W1:Y:S01]  /*1a1c0*/  LDC.64 R12, c[0x0][0x628] ;  /* 0x00018a00ff0c7b82 */ /* 0x000e620000000a00 */
[----:B------:R-:W-:Y:S01]  /*1a1d0*/  MOV R8, R18 ;  /* 0x0000001200087202 */ /* 0x000fe20000000f00 */
[----:B------:R-:W-:-:S06]  /*1a1e0*/  IMAD.MOV.U32 R9, RZ, RZ, R22 ;  /* 0x000000ffff097224 */ /* 0x000fcc00078e0016 */
[----:B------:R-:W2:Y:S08]  /*1a1f0*/  LDC R10, c[0x0][0x630] ;  /* 0x00018c00ff0a7b82 */ /* 0x000eb00000000800 */
[----:B------:R-:W3:Y:S01]  /*1a200*/  LDC.64 R16, c[0x0][0x620] ;  /* 0x00018800ff107b82 */ /* 0x000ee20000000a00 */
[----:B-1----:R-:W-:-:S04]  /*1a210*/  ISETP.NE.U32.AND P0, PT, R12, RZ, PT ;  /* 0x000000ff0c00720c */ /* 0x002fc80003f05070 */
[----:B------:R-:W-:-:S13]  /*1a220*/  ISETP.NE.AND.EX P0, PT, R13, RZ, PT, P0 ;  /* 0x000000ff0d00720c */ /* 0x000fda0003f05300 */
[----:B--23--:R-:W-:Y:S05]  /*1a230*/  @!P0 BRA `(.L_x_546) ;  /* 0x0000000000288947 */ /* 0x00cfea0003800000 */
[----:B------:R-:W1:Y:S02]  /*1a240*/  LDC R4, c[0x0][0x634] ;  /* 0x00018d00ff047b82 */ /* 0x000e640000000800 */
[----:B-1----:R-:W-:-:S05]  /*1a250*/  IADD3 R9, P0, R18, R4, RZ ;  /* 0x0000000412097210 */ /* 0x002fca0007f1e0ff */
[----:B0-----:R-:W-:-:S04]  /*1a260*/  IMAD.X R15, RZ, RZ, R22, P0 ;  /* 0x000000ffff0f7224 */ /* 0x001fc800000e0616 */
[----:B------:R-:W-:-:S04]  /*1a270*/  IMAD.WIDE.U32 R4, R15, R12, RZ ;  /* 0x0000000c0f047225 */ /* 0x000fc800078e00ff */
[----:B------:R-:W-:-:S04]  /*1a280*/  IMAD.WIDE.U32 R6, P0, R9, R13, R4 ;  /* 0x0000000d09067225 */ /* 0x000fc80007800004 */
[----:B------:R-:W-:Y:S01]  /*1a290*/  IMAD.WIDE.U32 R4, R9, R12, RZ ;  /* 0x0000000c09047225 */ /* 0x000fe200078e00ff */
[----:B------:R-:W-:-:S03]  /*1a2a0*/  MOV R8, R7 ;  /* 0x0000000700087202 */ /* 0x000fc60000000f00 */
[----:B------:R-:W-:Y:S01]  /*1a2b0*/  IMAD.X R9, RZ, RZ, RZ, P0 ;  /* 0x000000ffff097224 */ /* 0x000fe200000e06ff */
[----:B------:R-:W-:-:S05]  /*1a2c0*/  IADD3 RZ, P0, R5, R6, RZ ;  /* 0x0000000605ff7210 */ /* 0x000fca0007f1e0ff */
[----:B------:R-:W-:-:S08]  /*1a2d0*/  IMAD.WIDE.U32.X R8, R15, R13, R8, P0 ;  /* 0x0000000d0f087225 */ /* 0x000fd000000e0408 */
.L_x_546:
[----:B------:R-:W1:Y:S01]  /*1a2e0*/  LDC.64 R20, c[0x0][0x640] ;  /* 0x00019000ff147b82 */ /* 0x000e620000000a00 */
[-CC-:B0-----:R-:W-:Y:S01]  /*1a2f0*/  SHF.R.U64 R15, R8, R10.reuse, R9.reuse ;  /* 0x0000000a080f7219 */ /* 0x181fe20000001209 */
[----:B------:R-:W-:Y:S01]  /*1a300*/  IMAD.MOV.U32 R24, RZ, RZ, 0x1 ;  /* 0x00000001ff187424 */ /* 0x000fe200078e00ff */
[----:B------:R-:W-:Y:S02]  /*1a310*/  SHF.R.U32.HI R4, RZ, R10, R9 ;  /* 0x0000000aff047219 */ /* 0x000fe40000011609 */
[----:B------:R-:W-:-:S03]  /*1a320*/  IADD3 R7, P0, RZ, -R15, RZ ;  /* 0x8000000fff077210 */ /* 0x000fc60007f1e0ff */
[----:B------:R-:W0:Y:S02]  /*1a330*/  LDC R8, c[0x0][0x618] ;  /* 0x00018600ff087b82 */ /* 0x000e240000000800 */
[----:B------:R-:W-:Y:S02]  /*1a340*/  IMAD.X R5, RZ, RZ, ~R4, P0 ;  /* 0x000000ffff057224 */ /* 0x000fe400000e0e04 */
[----:B------:R-:W-:Y:S02]  /*1a350*/  IMAD.MOV.U32 R4, RZ, RZ, R18 ;  /* 0x000000ffff047224 */ /* 0x000fe400078e0012 */
[-C--:B------:R-:W-:Y:S02]  /*1a360*/  IMAD R6, R5, R16.reuse, RZ ;  /* 0x0000001005067224 */ /* 0x080fe400078e02ff */
[----:B------:R-:W2:Y:S01]  /*1a370*/  LDC R12, c[0x0][0x608] ;  /* 0x00018200ff0c7b82 */ /* 0x000ea20000000800 */
[----:B------:R-:W-:Y:S02]  /*1a380*/  IMAD.MOV.U32 R5, RZ, RZ, R22 ;  /* 0x000000ffff057224 */ /* 0x000fe400078e0016 */
[----:B------:R-:W-:-:S05]  /*1a390*/  IMAD.WIDE.U32 R4, R7, R16, R4 ;  /* 0x0000001007047225 */ /* 0x000fca00078e0004 */
[----:B------:R-:W3:Y:S01]  /*1a3a0*/  LDC R19, c[0x0][0x658] ;  /* 0x00019600ff137b82 */ /* 0x000ee20000000800 */
[----:B------:R-:W-:Y:S01]  /*1a3b0*/  IMAD R7, R7, R17, R6 ;  /* 0x0000001107077224 */ /* 0x000fe200078e0206 */
[----:B-1----:R-:W-:Y:S01]  /*1a3c0*/  ISETP.NE.U32.AND P0, PT, R20, RZ, PT ;  /* 0x000000ff1400720c */ /* 0x002fe20003f05070 */
[----:B------:R-:W-:-:S03]  /*1a3d0*/  IMAD.MOV.U32 R6, RZ, RZ, -0x1 ;  /* 0xffffffffff067424 */ /* 0x000fc600078e00ff */
[----:B------:R-:W-:Y:S02]  /*1a3e0*/  IADD3 R5, R5, R7, RZ ;  /* 0x0000000705057210 */ /* 0x000fe40007ffe0ff */
[----:B------:R-:W1:Y:S01]  /*1a3f0*/  LDC R16, c[0x0][0x600] ;  /* 0x00018000ff107b82 */ /* 0x000e620000000800 */
[----:B------:R-:W-:Y:S02]  /*1a400*/  ISETP.NE.AND.EX P0, PT, R21, RZ, PT, P0 ;  /* 0x000000ff1500720c */ /* 0x000fe40003f05300 */
[-CC-:B0-----:R-:W-:Y:S02]  /*1a410*/  SHF.R.U64 R10, R4, R8.reuse, R5.reuse ;  /* 0x00000008040a7219 */ /* 0x181fe40000001205 */
[----:B------:R-:W-:-:S03]  /*1a420*/  SHF.R.U32.HI R5, RZ, R8, R5 ;  /* 0x00000008ff057219 */ /* 0x000fc60000011605 */
[----:B------:R-:W0:Y:S01]  /*1a430*/  LDC R18, c[0x0][0x648] ;  /* 0x00019200ff127b82 */ /* 0x000e220000000800 */
[-CC-:B--2---:R-:W-:Y:S02]  /*1a440*/  SHF.R.U64 R17, R10, R12.reuse, R5.reuse ;  /* 0x0000000c0a117219 */ /* 0x184fe40000001205 */
[----:B------:R-:W-:-:S05]  /*1a450*/  SHF.R.U32.HI R4, RZ, R12, R5 ;  /* 0x0000000cff047219 */ /* 0x000fca0000011605 */
[----:B------:R-:W2:Y:S01]  /*1a460*/  LDC R22, c[0x0][0x638] ;  /* 0x00018e00ff167b82 */ /* 0x000ea20000000800 */
[-CC-:B---3--:R-:W-:Y:S02]  /*1a470*/  SHF.R.U64 R12, R17, R19.reuse, R4.reuse ;  /* 0x00000013110c7219 */ /* 0x188fe40000001204 */
[-C--:B------:R-:W-:Y:S02]  /*1a480*/  SHF.L.U32 R6, R6, R19.reuse, RZ ;  /* 0x0000001306067219 */ /* 0x080fe400000006ff */
[----:B------:R-:W-:Y:S01]  /*1a490*/  SHF.R.U32.HI R5, RZ, R19, R4 ;  /* 0x00000013ff057219 */ /* 0x000fe20000011604 */
[----:B------:R-:W-:Y:S01]  /*1a4a0*/  IMAD.MOV.U32 R4, RZ, RZ, R12 ;  /* 0x000000ffff047224 */ /* 0x000fe200078e000c */
[----:B------:R-:W-:Y:S01]  /*1a4b0*/  LOP3.LUT R26, RZ, R6, RZ, 0x33, !PT ;  /* 0x00000006ff1a7212 */ /* 0x000fe200078e33ff */
[----:B------:R-:W3:Y:S01]  /*1a4c0*/  LDC R23, c[0x0][0x610] ;  /* 0x00018400ff177b82 */ /* 0x000ee20000000800 */
[----:B------:R-:W-:Y:S05]  /*1a4d0*/  @!P0 BRA `(.L_x_547) ;  /* 0x0000000000288947 */ /* 0x000fea0003800000 */
[----:B------:R-:W4:Y:S02]  /*1a4e0*/  LDC R9, c[0x0][0x64c] ;  /* 0x00019300ff097b82 */ /* 0x000f240000000800 */
[----:B----4-:R-:W-:-:S04]  /*1a4f0*/  IADD3 R9, P0, R12, R9, RZ ;  /* 0x000000090c097210 */ /* 0x010fc80007f1e0ff */
[----:B------:R-:W-:-:S05]  /*1a500*/  IADD3.X R13, RZ, R5, RZ, P0, !PT ;  /* 0x00000005ff0d7210 */ /* 0x000fca00007fe4ff */
[----:B------:R-:W-:-:S04]  /*1a510*/  IMAD.WIDE.U32 R4, R13, R20, RZ ;  /* 0x000000140d047225 */ /* 0x000fc800078e00ff */
[----:B------:R-:W-:-:S04]  /*1a520*/  IMAD.WIDE.U32 R6, P0, R9, R21, R4 ;  /* 0x0000001509067225 */ /* 0x000fc80007800004 */
[----:B------:R-:W-:-:S04]  /*1a530*/  IMAD.WIDE.U32 R4, R9, R20, RZ ;  /* 0x0000001409047225 */ /* 0x000fc800078e00ff */
[----:B------:R-:W-:Y:S01]  /*1a540*/  IMAD.X R9, RZ, RZ, RZ, P0 ;  /* 0x000000ffff097224 */ /* 0x000fe200000e06ff */
[----:B------:R-:W-:Y:S01]  /*1a550*/  IADD3 RZ, P0, R5, R6, RZ ;  /* 0x0000000605ff7210 */ /* 0x000fe20007f1e0ff */
[----:B------:R-:W-:-:S04]  /*1a560*/  IMAD.MOV.U32 R8, RZ, RZ, R7 ;  /* 0x000000ffff087224 */ /* 0x000fc800078e0007 */
[----:B------:R-:W-:-:S08]  /*1a570*/  IMAD.WIDE.U32.X R4, R13, R21, R8, P0 ;  /* 0x000000150d047225 */ /* 0x000fd000000e0408 */
.L_x_547:
[----:B------:R-:W4:Y:S01]  /*1a580*/  LDC R6, c[0x0][0x65c] ;  /* 0x00019700ff067b82 */ /* 0x000f220000000800 */
[----:B0-----:R-:W-:Y:S01]  /*1a590*/  SHF.R.U64 R4, R4, R18, R5 ;  /* 0x0000001204047219 */ /* 0x001fe20000001205 */
[----:B-1----:R-:W-:Y:S01]  /*1a5a0*/  VIADD R7, R16, 0xffffffff ;  /* 0xffffffff10077836 */ /* 0x002fe20000000000 */
[----:B------:R-:W-:Y:S01]  /*1a5b0*/  SHF.L.U32 R24, R24, R19, RZ ;  /* 0x0000001318187219 */ /* 0x000fe200000006ff */
[----:B------:R-:W-:Y:S01]  /*1a5c0*/  IMAD.MOV.U32 R13, RZ, RZ, R15 ;  /* 0x000000ffff0d7224 */ /* 0x000fe200078e000f */
[----:B------:R-:W-:Y:S02]  /*1a5d0*/  LOP3.LUT R3, R17, R26, RZ, 0xc0, !PT ;  /* 0x0000001a11037212 */ /* 0x000fe400078ec0ff */
[----:B------:R-:W-:Y:S02]  /*1a5e0*/  IADD3 R5, -R4, RZ, RZ ;  /* 0x000000ff04057210 */ /* 0x000fe40007ffe1ff */
[----:B------:R-:W-:Y:S01]  /*1a5f0*/  LOP3.LUT R7, R10, R7, RZ, 0xc0, !PT ;  /* 0x000000070a077212 */ /* 0x000fe200078ec0ff */
[----:B------:R-:W-:Y:S01]  /*1a600*/  IMAD R3, R24, R4, R3 ;  /* 0x0000000418037224 */ /* 0x000fe200078e0203 */
[----:B----4-:R-:W-:-:S13]  /*1a610*/  ISETP.NE.AND P0, PT, R6, 0x1, PT ;  /* 0x000000010600780c */ /* 0x010fda0003f05270 */
[----:B------:R-:W-:Y:S02]  /*1a620*/  @P0 IMAD R0, R11, R14, R2 ;  /* 0x0000000e0b000224 */ /* 0x000fe400078e0202 */
[----:B--2---:R-:W-:Y:S02]  /*1a630*/  IMAD R2, R5, R22, R12 ;  /* 0x0000001605027224 */ /* 0x004fe400078e020c */
[----:B---3--:R-:W-:Y:S02]  /*1a640*/  IMAD R0, R3, R23, R0 ;  /* 0x0000001703007224 */ /* 0x008fe400078e0200 */
[----:B------:R-:W-:Y:S02]  /*1a650*/  IMAD R3, R2, R16, R7 ;  /* 0x0000001002037224 */ /* 0x000fe400078e0207 */
[----:B------:R-:W-:-:S03]  /*1a660*/  IMAD.MOV.U32 R5, RZ, RZ, 0x1 ;  /* 0x00000001ff057424 */ /* 0x000fc600078e00ff */
[----:B------:R-:W-:Y:S02]  /*1a670*/  SEL R4, R3, R0, !P0 ;  /* 0x0000000003047207 */ /* 0x000fe40004000000 */
[----:B------:R-:W-:-:S07]  /*1a680*/  SEL R12, R0, R3, !P0 ;  /* 0x00000003000c7207 */ /* 0x000fce0004000000 */
.L_x_545:
[----:B------:R-:W-:-:S08]  /*1a690*/  NOP ;  /* 0x0000000000007918 */ /* 0x000fd00000000000 */
[----:B0-----:R-:W0:-:S00]  /*1a6a0*/  USETMAXREG.DEALLOC.CTAPOOL 0x28 ;  /* 0x00000028000079c8 */ /* 0x001e0000080e0500 */
[----:B------:R-:W-:-:S13]  /*1a6b0*/  ISETP.NE.AND P0, PT, RZ, UR8, PT ;  /* 0x00000008ff007c0c */ /* 0x000fda000bf05270 */
[----:B------:R-:W-:Y:S05]  /*1a6c0*/  @P0 EXIT ;  /* 0x000000000000094d */ /* 0x000fea0003800000 */
[----:B0-----:R-:W-:Y:S01]  /*1a6d0*/  LOP3.LUT P0, RZ, R5, 0xff, RZ, 0xc0, !PT ;  /* 0x000000ff05ff7812 */ /* 0x001fe2000780c0ff */
[----:B------:R-:W-:Y:S01]  /*1a6e0*/  IMAD.MOV.U32 R11, RZ, RZ, 0x1 ;  /* 0x00000001ff0b7424 */ /* 0x000fe200078e00ff */
[----:B------:R-:W-:-:S11]  /*1a6f0*/  MOV R10, RZ ;  /* 0x000000ff000a7202 */ /* 0x000fd60000000f00 */
[----:B------:R-:W-:Y:S05]  /*1a700*/  @!P0 BRA `(.L_x_548) ;  /* 0x0000000c00648947 */ /* 0x000fea0003800000 */
[----:B------:R-:W0:Y:S01]  /*1a710*/  LDC R0, c[0x0][0x28c] ;  /* 0x0000a300ff007b82 */ /* 0x000e220000000800 */
[----:B------:R-:W1:Y:S01]  /*1a720*/  S2R R6, SR_CgaCtaId ;  /* 0x0000000000067919 */ /* 0x000e620000008800 */
[----:B------:R-:W-:Y:S01]  /*1a730*/  ULDC UR5, c[0x0][0x658] ;  /* 0x0001960000057ab9 */ /* 0x000fe20000000800 */
[----:B------:R-:W-:Y:S01]  /*1a740*/  UMOV UR7, 0xffffffff ;  /* 0xffffffff00077882 */ /* 0x000fe20000000000 */
[----:B------:R-:W-:Y:S01]  /*1a750*/  ULDC UR6, c[0x0][0xc] ;  /* 0x0000030000067ab9 */ /* 0x000fe20000000800 */
[----:B------:R-:W-:Y:S01]  /*1a760*/  USHF.L.U32 UR8, UR7, UR5, URZ ;  /* 0x0000000507087299 */ /* 0x000fe2000800063f */
[----:B------:R-:W-:Y:S01]  /*1a770*/  BSSY B0, `(.L_x_548) ;  /* 0x00000d2000007945 */ /* 0x000fe20003800000 */
[----:B------:R-:W-:Y:S01]  /*1a780*/  UMOV UR9, 0x1 ;  /* 0x0000000100097882 */ /* 0x000fe20000000000 */
[----:B------:R-:W-:Y:S01]  /*1a790*/  ULDC UR7, c[0x0][0x10] ;  /* 0x0000040000077ab9 */ /* 0x000fe20000000800 */
[----:B------:R-:W-:Y:S01]  /*1a7a0*/  USHF.L.U32 UR18, UR9, UR5, URZ ;  /* 0x0000000509127299 */ /* 0x000fe2000800063f */
[----:B------:R-:W-:Y:S01]  /*1a7b0*/  IMAD.MOV.U32 R8, RZ, RZ, 0x1 ;  /* 0x00000001ff087424 */ /* 0x000fe200078e00ff */
[----:B------:R-:W-:Y:S01]  /*1a7c0*/  UIMAD.WIDE.U32 UR6, UR6, UR7, URZ ;  /* 0x00000007060672a5 */ /* 0x000fe2000f8e003f */
[----:B------:R-:W-:Y:S01]  /*1a7d0*/  IMAD.MOV.U32 R11, RZ, RZ, 0x1 ;  /* 0x00000001ff0b7424 */ /* 0x000fe200078e00ff */
[----:B------:R-:W-:Y:S01]  /*1a7e0*/  ULDC UR5, c[0x0][0x14] ;  /* 0x0000050000057ab9 */ /* 0x000fe20000000800 */
[----:B------:R-:W-:Y:S01]  /*1a7f0*/  MOV R10, RZ ;  /* 0x000000ff000a7202 */ /* 0x000fe20000000f00 */
[----:B------:R-:W-:-:S02]  /*1a800*/  UIMAD.WIDE.U32 UR20, UR6, UR5, URZ ;  /* 0x00000005061472a5 */ /* 0x000fc4000f8e003f */
[----:B------:R-:W-:Y:S01]  /*1a810*/  UIMAD UR13, UR7, UR5, URZ ;  /* 0x00000005070d72a4 */ /* 0x000fe2000f8e023f */
[----:B------:R-:W-:Y:S01]  /*1a820*/  ULDC UR4, c[0x0][0x600] ;  /* 0x0001800000047ab9 */ /* 0x000fe20000000800 */
[----:B------:R-:W-:Y:S02]  /*1a830*/  ULOP3.LUT UR24, UR40, 0x2, URZ, 0xfc, !UPT ;  /* 0x0000000228187892 */ /* 0x000fe4000f8efc3f */
[----:B------:R-:W-:Y:S01]  /*1a840*/  UIADD3 UR4, UR4, -0x1, URZ ;  /* 0xffffffff04047890 */ /* 0x000fe2000fffe03f */
[----:B0-----:R-:W-:Y:S01]  /*1a850*/  VIADD R0, R0, 0x3f ;  /* 0x0000003f00007836 */ /* 0x001fe20000000000 */
[----:B------:R-:W-:Y:S02]  /*1a860*/  ULOP3.LUT UR17, URZ, UR8, URZ, 0x33, !UPT ;  /* 0x000000083f117292 */ /* 0x000fe4000f8e333f */
[----:B------:R-:W-:Y:S02]  /*1a870*/  UIADD3 UR13, UR21, UR13, URZ ;  /* 0x0000000d150d7290 */ /* 0x000fe4000fffe03f */
[----:B------:R-:W-:Y:S01]  /*1a880*/  SHF.R.S32.HI R3, RZ, 0x1f, R0 ;  /* 0x0000001fff037819 */ /* 0x000fe20000011400 */
[----:B------:R-:W-:-:S03]  /*1a890*/  ULDC.64 UR22, c[0x0][0x198] ;  /* 0x0000660000167ab9 */ /* 0x000fc60000000a00 */
[----:B------:R-:W-:Y:S01]  /*1a8a0*/  LEA.HI R3, R3, R0, RZ, 0x6 ;  /* 0x0000000003037211 */ /* 0x000fe200078f30ff */
[C---:B-1----:R-:W-:Y:S02]  /*1a8b0*/  IMAD.SHL.U32 R7, R6.reuse, 0x80, RZ ;  /* 0x0000008006077824 */ /* 0x042fe400078e00ff */
[----:B------:R-:W-:Y:S01]  /*1a8c0*/  IMAD.SHL.U32 R6, R6, 0x2000, RZ ;  /* 0x0000200006067824 */ /* 0x000fe200078e00ff */
[----:B------:R-:W-:Y:S02]  /*1a8d0*/  SHF.R.S32.HI R9, RZ, 0x6, R3 ;  /* 0x00000006ff097819 */ /* 0x000fe40000011403 */
[----:B------:R-:W-:Y:S02]  /*1a8e0*/  LOP3.LUT R7, R7, 0x80, RZ, 0xc0, !PT ;  /* 0x0000008007077812 */ /* 0x000fe400078ec0ff */
[----:B------:R-:W-:Y:S01]  /*1a8f0*/  LOP3.LUT R6, R6, 0x2000, RZ, 0xc0, !PT ;  /* 0x0000200006067812 */ /* 0x000fe200078ec0ff */
[----:B------:R-:W-:-:S07]  /*1a900*/  VIADD R0, R9, 0x1 ;  /* 0x0000000109007836 */ /* 0x000fce0000000000 */
.L_x_559:
[----:B------:R-:W-:-:S03]  /*1a910*/  UMOV UR5, 0xffffffff ;  /* 0xffffffff00057882 */ /* 0x000fc60000000000 */
[----:B------:R-:W-:Y:S05]  /*1a920*/  BRA.DIV UR5, `(.L_x_549) ;  /* 0x0000000e05c87947 */ /* 0x000fea000b800000 */
[----:B------:R-:W-:-:S13]  /*1a930*/  ELECT P6, URZ, PT ;  /* 0x00000000003f782f */ /* 0x000fda00038c0000 */
.L_x_570:
[----:B------:R-:W0:Y:S01]  /*1a940*/  LDC R2, c[0x0][0x28c] ;  /* 0x0000a300ff027b82 */ /* 0x000e220000000800 */
[----:B------:R-:W-:Y:S01]  /*1a950*/  BSSY B1, `(.L_x_550) ;  /* 0x000003a000017945 */ /* 0x000fe20003800000 */
[----:B0-----:R-:W-:-:S13]  /*1a960*/  ISETP.LT.OR P6, PT, R2, 0x1, !P6 ;  /* 0x000000010200780c */ /* 0x001fda00077c1670 */
[----:B------:R-:W-:Y:S05]  /*1a970*/  @P6 BRA `(.L_x_551) ;  /* 0x0000000000dc6947 */ /* 0x000fea0003800000 */
[----:B------:R-:W-:Y:S01]  /*1a980*/  LEA R14, R4, R7, 0x8 ;  /* 0x00000007040e7211 */ /* 0x000fe200078e40ff */
[----:B------:R-:W-:Y:S01]  /*1a990*/  IMAD R15, R12, 0xc0, RZ ;  /* 0x000000c00c0f7824 */ /* 0x000fe200078e02ff */
[----:B------:R-:W-:Y:S01]  /*1a9a0*/  MOV R5, R10 ;  /* 0x0000000a00057202 */ /* 0x000fe20000000f00 */
[----:B------:R-:W-:Y:S02]  /*1a9b0*/  IMAD.MOV.U32 R18, RZ, RZ, RZ ;  /* 0x000000ffff127224 */ /* 0x000fe400078e00ff */
[----:B------:R-:W-:Y:S02]  /*1a9c0*/  IMAD.MOV.U32 R2, RZ, RZ, R0 ;  /* 0x000000ffff027224 */ /* 0x000fe400078e0000 */
[----:B------:R-:W-:-:S07]  /*1a9d0*/  IMAD.MOV.U32 R3, RZ, RZ, R11 ;  /* 0x000000ffff037224 */ /* 0x000fce00078e000b */
.L_x_554:
[----:B------:R-:W0:Y:S01]  /*1a9e0*/  S2R R17, SR_CgaCtaId ;  /* 0x0000000000117919 */ /* 0x000e220000008800 */
[----:B------:R-:W-:Y:S01]  /*1a9f0*/  MOV R4, 0x400 ;  /* 0x0000040000047802 */ /* 0x000fe20000000f00 */
[----:B------:R-:W1:Y:S03]  /*1aa00*/  S2R R12, SR_TID.X ;  /* 0x00000000000c7919 */ /* 0x000e660000002100 */
[----:B0-----:R-:W-:Y:S02]  /*1aa10*/  LEA R16, R17, R4, 0x18 ;  /* 0x0000000411107211 */ /* 0x001fe400078ec0ff */
[----:B------:R-:W-:Y:S02]  /*1aa20*/  SHF.L.U32 R4, R3, 0x1f, RZ ;  /* 0x0000001f03047819 */ /* 0x000fe400000006ff */
[----:B-1----:R-:W-:Y:S01]  /*1aa30*/  LOP3.LUT P1, RZ, R12, 0x7f, RZ, 0xc0, !PT ;  /* 0x0000007f0cff7812 */ /* 0x002fe2000782c0ff */
[----:B------:R-:W-:-:S04]  /*1aa40*/  IMAD R17, R5, 0x8, R16 ;  /* 0x0000000805117824 */ /* 0x000fc800078e0210 */
[----:B------:R-:W0:Y:S08]  /*1aa50*/  SYNCS.PHASECHK.TRANS64.TRYWAIT P0, [R17+URZ+0x20], R4 ;  /* 0x00002004110075a7 */ /* 0x000e30000800017f */
[----:B------:R-:W1:Y:S01]  /*1aa60*/  @!P1 LDC R12, c[0x0][0x500] ;  /* 0x00014000ff0c9b82 */ /* 0x000e620000000800 */
[----:B0-----:R-:W-:Y:S05]  /*1aa70*/  @!P0 BRA `(.L_x_552) ;  /* 0x0000000c00948947 */ /* 0x001fea0003800000 */
.L_x_571:
[----:B------:R-:W-:Y:S01]  /*1aa80*/  UPRMT UR5, UR24, 0x9910, URZ ;  /* 0x0000991018057896 */ /* 0x000fe2000800003f */
[----:B-1----:R1:W-:Y:S03]  /*1aa90*/  @!P1 SYNCS.ARRIVE.TRANS64 RZ, [R17+URZ], R12 ;  /* 0x0000000c11ff99a7 */ /* 0x0023e6000800003f */
[----:B------:R-:W-:-:S06]  /*1aaa0*/  UISETP.NE.AND UP0, UPT, UR5, 0x2, UPT ;  /* 0x000000020500788c */ /* 0x000fcc000bf05270 */
[----:B------:R-:W-:-:S13]  /*1aab0*/  PLOP3.LUT P0, PT, PT, PT, UP0, 0x80, 0x0 ;  /* 0x000000000000781c */ /* 0x000fda0003f0f008 */
[----:B-1----:R-:W-:Y:S05]  /*1aac0*/  @P0 BRA `(.L_x_553) ;  /* 0x0000000000040947 */ /* 0x002fea0003800000 */
[----:B------:R-:W-:Y:S01]  /*1aad0*/  BPT.TRAP 0x1 ;  /* 0x000000040000795c */ /* 0x000fe20000300000 */
.L_x_553:
[----:B0-----:R-:W-:Y:S01]  /*1aae0*/  IMAD R4, R5, 0x4000, R6 ;  /* 0x0000400005047824 */ /* 0x001fe200078e0206 */
[----:B------:R-:W-:Y:S01]  /*1aaf0*/  R2UR UR9, R17 ;  /* 0x00000000110972ca */ /* 0x000fe200000e0000 */
[--C-:B------:R-:W-:Y:S01]  /*1ab00*/  IMAD R12, R5, 0x6000, R16.reuse ;  /* 0x00006000050c7824 */ /* 0x100fe200078e0210 */
[----:B------:R-:W-:Y:S01]  /*1ab10*/  UIADD3 UR6, UP0, UR22, 0xf0, URZ ;  /* 0x000000f016067890 */ /* 0x000fe2000ff1e03f */
[----:B------:R-:W-:Y:S01]  /*1ab20*/  IMAD R4, R4, 0x2, R16 ;  /* 0x0000000204047824 */ /* 0x000fe200078e0210 */
[----:B------:R-:W-:Y:S01]  /*1ab30*/  R2UR UR11, R15 ;  /* 0x000000000f0b72ca */ /* 0x000fe200000e0000 */
[----:B------:R-:W-:Y:S01]  /*1ab40*/  VIADD R2, R2, 0xffffffff ;  /* 0xffffffff02027836 */ /* 0x000fe20000000000 */
[----:B------:R-:W-:Y:S01]  /*1ab50*/  R2UR UR5, R12 ;  /* 0x000000000c0572ca */ /* 0x000fe200000e0000 */
[----:B------:R-:W-:Y:S01]  /*1ab60*/  UIADD3 UR26, UP1, UR22, 0x1f0, URZ ;  /* 0x000001f0161a7890 */ /* 0x000fe2000ff3e03f */
[----:B------:R-:W-:Y:S01]  /*1ab70*/  R2UR UR8, R4 ;  /* 0x00000000040872ca */ /* 0x000fe200000e0000 */
[----:B------:R-:W-:Y:S01]  /*1ab80*/  UIADD3.X UR7, URZ, UR23, URZ, UP0, !UPT ;  /* 0x000000173f077290 */ /* 0x000fe200087fe43f */
[----:B------:R-:W-:Y:S01]  /*1ab90*/  R2UR UR10, R18 ;  /* 0x00000000120a72ca */ /* 0x000fe200000e0000 */
[----:B------:R-:W-:Y:S01]  /*1aba0*/  UIADD3.X UR27, URZ, UR23, URZ, UP1, !UPT ;  /* 0x000000173f1b7290 */ /* 0x000fe20008ffe43f */
[----:B------:R-:W-:Y:S01]  /*1abb0*/  R2UR UR12, R13 ;  /* 0x000000000d0c72ca */ /* 0x000fe200000e0000 */
[----:B------:R-:W-:Y:S01]  /*1abc0*/  UMOV UR14, 0x0 ;  /* 0x00000000000e7882 */ /* 0x000fe20000000000 */
[----:B------:R-:W-:Y:S01]  /*1abd0*/  R2UR UR19, R14 ;  /* 0x000000000e1372ca */ /* 0x000fe200000e0000 */
[----:B------:R-:W-:Y:S01]  /*1abe0*/  UMOV UR15, 0x10000000 ;  /* 0x10000000000f7882 */ /* 0x000fe20000000000 */
[----:B------:R-:W-:Y:S01]  /*1abf0*/  ISETP.GT.AND P1, PT, R2, 0x1, PT ;  /* 0x000000010200780c */ /* 0x000fe20003f24270 */
[----:B------:R-:W-:Y:S01]  /*1ac00*/  UMOV UR25, 0x30000 ;  /* 0x0003000000197882 */ /* 0x000fe20000000000 */
[----:B------:R-:W-:Y:S01]  /*1ac10*/  IADD3 R5, R5, 0x1, RZ ;  /* 0x0000000105057810 */ /* 0x000fe20007ffe0ff */
[----:B------:R-:W-:Y:S01]  /*1ac20*/  UIADD3 UR5, UR5, 0x100, URZ ;  /* 0x0000010005057890 */ /* 0x000fe2000fffe03f */
[----:B------:R-:W-:Y:S01]  /*1ac30*/  VIADD R18, R18, 0x40 ;  /* 0x0000004012127836 */ /* 0x000fe20000000000 */
[----:B------:R-:W-:Y:S01]  /*1ac40*/  UIADD3 UR16, UR8, 0x18100, URZ ;  /* 0x0001810008107890 */ /* 0x000fe2000fffe03f */
[----:B------:R-:W-:-:S04]  /*1ac50*/  ISETP.NE.AND P0, PT, R5, 0x4, PT ;  /* 0x000000040500780c */ /* 0x000fc80003f05270 */
[----:B------:R-:W-:Y:S01]  /*1ac60*/  UMOV UR8, UR5 ;  /* 0x0000000500087c82 */ /* 0x000fe20008000000 */
[----:B------:R-:W-:Y:S01]  /*1ac70*/  SEL R4, RZ, 0x1, P0 ;  /* 0x00000001ff047807 */ /* 0x000fe20000000000 */
[----:B------:R0:W-:Y:S01]  /*1ac80*/  UTMALDG.3D [UR8], [UR6], desc[UR14] ;  /* 0x00000e08060075b4 */ /* 0x0001e20008011000 */
[----:B------:R-:W-:Y:S02]  /*1ac90*/  SEL R5, R5, RZ, P0 ;  /* 0x000000ff05057207 */ /* 0x000fe40000000000 */
[----:B------:R-:W-:Y:S01]  /*1aca0*/  LOP3.LUT R3, R3, R4, RZ, 0x3c, !PT ;  /* 0x0000000403037212 */ /* 0x000fe200078e3cff */
[----:B0-----:R-:W-:Y:S01]  /*1acb0*/  UMOV UR8, UR16 ;  /* 0x0000001000087c82 */ /* 0x001fe20008000000 */
[----:B------:R-:W-:Y:S02]  /*1acc0*/  UMOV UR11, UR19 ;  /* 0x00000013000b7c82 */ /* 0x000fe40008000000 */
[----:B------:R0:W-:Y:S02]  /*1acd0*/  UTMALDG.3D.MULTICAST [UR8], [UR26], UR25, desc[UR14] ;  /* 0x00000e081a0073b4 */ /* 0x0001e40008011819 */
[----:B0-----:R-:W-:Y:S05]  /*1ace0*/  @P1 BRA `(.L_x_554) ;  /* 0xfffffffc003c1947 */ /* 0x001fea000383ffff */
.L_x_551:
[----:B------:R-:W-:Y:S05]  /*1acf0*/  BSYNC B1 ;  /* 0x0000000000017941 */ /* 0x000fea0003800000 */
.L_x_550:
[----:B------:R-:W2:Y:S01]  /*1ad00*/  LDL.LU R19, [R1+0x200] ;  /* 0x0002000001137983 */ /* 0x000ea20000300800 */
[----:B------:R-:W-:Y:S01]  /*1ad10*/  LOP3.LUT P1, RZ, R8, 0xff, RZ, 0xc0, !PT ;  /* 0x000000ff08ff7812 */ /* 0x000fe2000782c0ff */
[----:B------:R-:W-:Y:S01]  /*1ad20*/  IMAD.IADD R10, R9, 0x1, R10 ;  /* 0x00000001090a7824 */ /* 0x000fe200078e020a */
[----:B------:R-:W-:Y:S01]  /*1ad30*/  ULDC.64 UR6, c[0x0][0x650] ;  /* 0x0001940000067ab9 */ /* 0x000fe20000000a00 */
[----:B------:R-:W3:Y:S01]  /*1ad40*/  LDL.LU R17, [R1+0x204] ;  /* 0x0002040001117983 */ /* 0x000ee20000300800 */
[----:B------:R-:W-:Y:S01]  /*1ad50*/  BSSY B1, `(.L_x_555) ;  /* 0x0000071000017945 */ /* 0x000fe20003800000 */
[----:B------:R-:W-:Y:S01]  /*1ad60*/  MOV R12, 0xffffffff ;  /* 0xffffffff000c7802 */ /* 0x000fe20000000f00 */
[----:B------:R-:W-:Y:S01]  /*1ad70*/  IMAD.MOV.U32 R13, RZ, RZ, -0x1 ;  /* 0xffffffffff0d7424 */ /* 0x000fe200078e00ff */
[----:B------:R-:W-:Y:S02]  /*1ad80*/  SHF.R.U32.HI R2, RZ, 0x2, R10 ;  /* 0x00000002ff027819 */ /* 0x000fe4000001160a */
[----:B------:R-:W-:-:S02]  /*1ad90*/  ISETP.GT.U32.AND P0, PT, R10, 0x3, PT ;  /* 0x000000030a00780c */ /* 0x000fc40003f04070 */
[----:B------:R-:W-:Y:S02]  /*1ada0*/  LOP3.LUT R2, R2, 0x1, RZ, 0xc0, !PT ;  /* 0x0000000102027812 */ /* 0x000fe400078ec0ff */
[----:B------:R-:W0:Y:S01]  /*1adb0*/  @P1 S2R R4, SR_CgaCtaId ;  /* 0x0000000000041919 */ /* 0x000e220000008800 */
[----:B------:R-:W-:Y:S02]  /*1adc0*/  @P1 MOV R3, 0x400 ;  /* 0x0000040000031802 */ /* 0x000fe40000000f00 */
[----:B------:R-:W-:Y:S02]  /*1add0*/  ISETP.LT.U32.AND P0, PT, R9, 0x4, P0 ;  /* 0x000000040900780c */ /* 0x000fe40000701070 */
[----:B------:R-:W-:Y:S02]  /*1ade0*/  LOP3.LUT R10, R10, 0x3, RZ, 0xc0, !PT ;  /* 0x000000030a0a7812 */ /* 0x000fe400078ec0ff */
[----:B------:R-:W-:Y:S02]  /*1adf0*/  PRMT R8, RZ, 0x7610, R8 ;  /* 0x00007610ff087816 */ /* 0x000fe40000000008 */
[----:B0-----:R-:W-:Y:S01]  /*1ae00*/  @P1 LEA R3, R4, R3, 0x18 ;  /* 0x0000000304031211 */ /* 0x001fe200078ec0ff */
[----:B------:R-:W-:-:S03]  /*1ae10*/  IMAD.MOV.U32 R4, RZ, RZ, -0x1 ;  /* 0xffffffffff047424 */ /* 0x000fc600078e00ff */
[----:B------:R0:W-:Y:S01]  /*1ae20*/  @P1 SYNCS.ARRIVE.TRANS64.A1T0 RZ, [R3+URZ+0x58], RZ ;  /* 0x000058ff03ff19a7 */ /* 0x0001e2000810003f */
[----:B------:R-:W-:Y:S02]  /*1ae30*/  ISETP.NE.U32.AND P1, PT, R2, 0x1, PT ;  /* 0x000000010200780c */ /* 0x000fe40003f25070 */
[----:B------:R-:W-:Y:S02]  /*1ae40*/  SEL R2, RZ, 0x1, !P0 ;  /* 0x00000001ff027807 */ /* 0x000fe40004000000 */
[----:B------:R-:W-:-:S04]  /*1ae50*/  ISETP.GT.U32.AND P1, PT, R9, 0x3, !P1 ;  /* 0x000000030900780c */ /* 0x000fc80004f24070 */
[----:B0-----:R-:W-:-:S04]  /*1ae60*/  SEL R3, RZ, 0x1, !P1 ;  /* 0x00000001ff037807 */ /* 0x001fc80004800000 */
[--C-:B------:R-:W-:Y:S02]  /*1ae70*/  LOP3.LUT R11, R3, R11, R2.reuse, 0x96, !PT ;  /* 0x0000000b030b7212 */ /* 0x100fe400078e9602 */
[----:B------:R-:W-:Y:S02]  /*1ae80*/  PRMT R2, RZ, 0x7610, R2 ;  /* 0x00007610ff027816 */ /* 0x000fe40000000002 */
[----:B---3--:R-:W-:-:S04]  /*1ae90*/  IADD3 R17, P2, R17, UR20, RZ ;  /* 0x0000001411117c10 */ /* 0x008fc8000ff5e0ff */
[----:B--2---:R-:W-:Y:S01]  /*1aea0*/  IADD3.X R19, R19, UR13, RZ, P2, !PT ;  /* 0x0000000d13137c10 */ /* 0x004fe200097fe4ff */
[----:B------:R0:W-:Y:S01]  /*1aeb0*/  STL [R1+0x204], R17 ;  /* 0x0002041101007387 */ /* 0x0001e20000100800 */
[----:B------:R-:W-:-:S03]  /*1aec0*/  ISETP.GE.U32.AND P2, PT, R17, UR6, PT ;  /* 0x0000000611007c0c */ /* 0x000fc6000bf46070 */
[----:B------:R0:W-:Y:S01]  /*1aed0*/  STL [R1+0x200], R19 ;  /* 0x0002001301007387 */ /* 0x0001e20000100800 */
[----:B------:R-:W-:-:S13]  /*1aee0*/  ISETP.GE.U32.AND.EX P0, PT, R19, UR7, PT, P2 ;  /* 0x0000000713007c0c */ /* 0x000fda000bf06120 */
[----:B0-----:R-:W-:Y:S05]  /*1aef0*/  @P0 BRA `(.L_x_556) ;  /* 0x0000000400580947 */ /* 0x001fea0003800000 */
[----:B------:R-:W0:Y:S01]  /*1af00*/  S2R R14, SR_CTAID.X ;  /* 0x00000000000e7919 */ /* 0x000e220000002500 */
[----:B------:R-:W-:Y:S01]  /*1af10*/  ULDC.64 UR6, c[0x0][0x628] ;  /* 0x00018a0000067ab9 */ /* 0x000fe20000000a00 */
[----:B------:R-:W1:Y:S01]  /*1af20*/  LDC R15, c[0x0][0x144] ;  /* 0x00005100ff0f7b82 */ /* 0x000e620000000800 */
[----:B------:R-:W-:Y:S01]  /*1af30*/  ISETP.NE.U32.AND P0, PT, RZ, UR6, PT ;  /* 0x00000006ff007c0c */ /* 0x000fe2000bf05070 */
[----:B------:R-:W2:Y:S01]  /*1af40*/  S2R R12, SR_CTAID.Y ;  /* 0x00000000000c7919 */ /* 0x000ea20000002600 */
[----:B------:R-:W-:Y:S01]  /*1af50*/  ULDC UR5, c[0x0][0x150] ;  /* 0x0000540000057ab9 */ /* 0x000fe20000000800 */
[----:B------:R-:W-:Y:S01]  /*1af60*/  ULDC UR8, c[0x0][0x630] ;  /* 0x00018c0000087ab9 */ /* 0x000fe20000000800 */
[----:B------:R-:W-:Y:S01]  /*1af70*/  ISETP.NE.AND.EX P0, PT, RZ, UR7, PT, P0 ;  /* 0x00000007ff007c0c */ /* 0x000fe2000bf05300 */
[----:B------:R-:W-:Y:S01]  /*1af80*/  IMAD.MOV.U32 R2, RZ, RZ, R17 ;  /* 0x000000ffff027224 */ /* 0x000fe200078e0011 */
[----:B0-----:R-:W-:-:S05]  /*1af90*/  I2FP.F32.U32 R3, R14 ;  /* 0x0000000e00037245 */ /* 0x001fca0000201000 */
[----:B------:R-:W-:Y:S01]  /*1afa0*/  FMUL R16, R3, UR5 ;  /* 0x0000000503107c20 */ /* 0x000fe20008400000 */
[----:B------:R-:W-:-:S05]  /*1afb0*/  MOV R3, R19 ;  /* 0x0000001300037202 */ /* 0x000fca0000000f00 */
[----:B--2---:R-:W-:Y:S05]  /*1afc0*/  @!P0 BRA `(.L_x_557) ;  /* 0x0000000000288947 */ /* 0x004fea0003800000 */
[----:B------:R-:W-:Y:S02]  /*1afd0*/  ULDC UR5, c[0x0][0x634] ;  /* 0x00018d0000057ab9 */ /* 0x000fe40000000800 */
[----:B------:R-:W-:-:S05]  /*1afe0*/  IADD3 R3, P0, R17, UR5, RZ ;  /* 0x0000000511037c10 */ /* 0x000fca000ff1e0ff */
[----:B------:R-:W-:-:S04]  /*1aff0*/  IMAD.X R13, RZ, RZ, R19, P0 ;  /* 0x000000ffff0d7224 */ /* 0x000fc800000e0613 */
[----:B------:R-:W-:-:S04]  /*1b000*/  IMAD.WIDE.U32 R4, R13, UR6, RZ ;  /* 0x000000060d047c25 */ /* 0x000fc8000f8e00ff */
[----:B------:R-:W-:-:S04]  /*1b010*/  IMAD.WIDE.U32 R4, P0, R3, UR7, R4 ;  /* 0x0000000703047c25 */ /* 0x000fc8000f800004 */
[----:B------:R-:W-:-:S04]  /*1b020*/  IMAD.WIDE.U32 R2, R3, UR6, RZ ;  /* 0x0000000603027c25 */ /* 0x000fc8000f8e00ff */
[----:B------:R-:W-:Y:S01]  /*1b030*/  IMAD.MOV.U32 R2, RZ, RZ, R5 ;  /* 0x000000ffff027224 */ /* 0x000fe200078e0005 */
[----:B------:R-:W-:Y:S01]  /*1b040*/  IADD3 RZ, P1, R3, R4, RZ ;  /* 0x0000000403ff7210 */ /* 0x000fe20007f3e0ff */
[----:B------:R-:W-:-:S04]  /*1b050*/  IMAD.X R3, RZ, RZ, RZ, P0 ;  /* 0x000000ffff037224 */ /* 0x000fc800000e06ff */
[----:B------:R-:W-:-:S08]  /*1b060*/  IMAD.WIDE.U32.X R2, R13, UR7, R2, P1 ;  /* 0x000000070d027c25 */ /* 0x000fd000088e0402 */
.L_x_557:
[--C-:B------:R-:W-:Y:S01]  /*1b070*/  SHF.R.U64 R13, R2, UR8, R3.reuse ;  /* 0x00000008020d7c19 */ /* 0x100fe20008001203 */
[----:B------:R-:W0:Y:S01]  /*1b080*/  F2I.U32.TRUNC.NTZ R16, R16 ;  /* 0x0000001000107305 */ /* 0x000e22000020f000 */
[----:B------:R-:W-:Y:S01]  /*1b090*/  SHF.R.U32.HI R2, RZ, UR8, R3 ;  /* 0x00000008ff027c19 */ /* 0x000fe20008011603 */
[----:B------:R-:W-:Y:S01]  /*1b0a0*/  ULDC.64 UR6, c[0x0][0x620] ;  /* 0x0001880000067ab9 */ /* 0x000fe20000000a00 */
[----:B------:R-:W-:Y:S01]  /*1b0b0*/  IADD3 R5, P0, RZ, -R13, RZ ;  /* 0x8000000dff057210 */ /* 0x000fe20007f1e0ff */
[----:B------:R-:W-:Y:S01]  /*1b0c0*/  IMAD.MOV.U32 R3, RZ, RZ, R19 ;  /* 0x000000ffff037224 */ /* 0x000fe200078e0013 */
[----:B------:R-:W-:Y:S01]  /*1b0d0*/  ULDC.64 UR8, c[0x0][0x640] ;  /* 0x0001900000087ab9 */ /* 0x000fe20000000a00 */
[----:B------:R-:W-:Y:S01]  /*1b0e0*/  ULDC UR5, c[0x0][0x618] ;  /* 0x0001860000057ab9 */ /* 0x000fe20000000800 */
[----:B------:R-:W-:Y:S02]  /*1b0f0*/  IADD3.X R2, RZ, ~R2, RZ, P0, !PT ;  /* 0x80000002ff027210 */ /* 0x000fe400007fe4ff */
[----:B------:R-:W-:-:S03]  /*1b100*/  ISETP.NE.U32.AND P0, PT, RZ, UR8, PT ;  /* 0x00000008ff007c0c */ /* 0x000fc6000bf05070 */
[----:B------:R-:W-:Y:S01]  /*1b110*/  IMAD R4, R2, UR6, RZ ;  /* 0x0000000602047c24 */ /* 0x000fe2000f8e02ff */
[----:B------:R-:W-:Y:S01]  /*1b120*/  ISETP.NE.AND.EX P0, PT, RZ, UR9, PT, P0 ;  /* 0x00000009ff007c0c */ /* 0x000fe2000bf05300 */
[----:B------:R-:W-:Y:S02]  /*1b130*/  IMAD.MOV.U32 R2, RZ, RZ, R17 ;  /* 0x000000ffff027224 */ /* 0x000fe400078e0011 */
[----:B------:R-:W2:Y:S02]  /*1b140*/  LDC R17, c[0x0][0x148] ;  /* 0x00005200ff117b82 */ /* 0x000ea40000000800 */
[----:B------:R-:W-:Y:S01]  /*1b150*/  IMAD.WIDE.U32 R2, R5, UR6, R2 ;  /* 0x0000000605027c25 */ /* 0x000fe2000f8e0002 */
[----:B------:R-:W-:-:S03]  /*1b160*/  ULDC UR6, c[0x0][0x154] ;  /* 0x0000550000067ab9 */ /* 0x000fc60000000800 */
[----:B------:R-:W-:Y:S02]  /*1b170*/  IMAD R5, R5, UR7, R4 ;  /* 0x0000000705057c24 */ /* 0x000fe4000f8e0204 */
[----:B0-----:R-:W-:-:S03]  /*1b180*/  IMAD.MOV R4, RZ, RZ, -R16 ;  /* 0x000000ffff047224 */ /* 0x001fc600078e0a10 */
[----:B------:R-:W-:Y:S01]  /*1b190*/  IADD3 R3, R3, R5, RZ ;  /* 0x0000000503037210 */ /* 0x000fe20007ffe0ff */
[----:B-1----:R-:W-:Y:S01]  /*1b1a0*/  IMAD R14, R15, R4, R14 ;  /* 0x000000040f0e7224 */ /* 0x002fe200078e020e */
[----:B------:R-:W-:Y:S02]  /*1b1b0*/  I2FP.F32.U32 R4, R12 ;  /* 0x0000000c00047245 */ /* 0x000fe40000201000 */
[--C-:B------:R-:W-:Y:S02]  /*1b1c0*/  SHF.R.U64 R15, R2, UR5, R3.reuse ;  /* 0x00000005020f7c19 */ /* 0x100fe40008001203 */
[----:B------:R-:W-:Y:S01]  /*1b1d0*/  SHF.R.U32.HI R2, RZ, UR5, R3 ;  /* 0x00000005ff027c19 */ /* 0x000fe20008011603 */
[----:B------:R-:W-:Y:S01]  /*1b1e0*/  FMUL R4, R4, UR6 ;  /* 0x0000000604047c20 */ /* 0x000fe20008400000 */
[----:B------:R-:W-:Y:S02]  /*1b1f0*/  ULDC UR5, c[0x0][0x608] ;  /* 0x0001820000057ab9 */ /* 0x000fe40000000800 */
[--C-:B------:R-:W-:Y:S01]  /*1b200*/  SHF.R.U64 R18, R15, UR5, R2.reuse ;  /* 0x000000050f127c19 */ /* 0x100fe20008001202 */
[----:B------:R0:W1:Y:S01]  /*1b210*/  F2I.U32.TRUNC.NTZ R20, R4 ;  /* 0x0000000400147305 */ /* 0x000062000020f000 */
[----:B------:R-:W-:Y:S01]  /*1b220*/  SHF.R.U32.HI R3, RZ, UR5, R2 ;  /* 0x00000005ff037c19 */ /* 0x000fe20008011602 */
[----:B------:R-:W-:-:S03]  /*1b230*/  ULDC UR5, c[0x0][0x658] ;  /* 0x0001960000057ab9 */ /* 0x000fc60000000800 */
[--C-:B------:R-:W-:Y:S02]  /*1b240*/  SHF.R.U64 R16, R18, UR5, R3.reuse ;  /* 0x0000000512107c19 */ /* 0x100fe40008001203 */
[----:B------:R-:W-:-:S03]  /*1b250*/  SHF.R.U32.HI R19, RZ, UR5, R3 ;  /* 0x00000005ff137c19 */ /* 0x000fc60008011603 */
[----:B------:R-:W-:Y:S02]  /*1b260*/  IMAD.MOV.U32 R2, RZ, RZ, R16 ;  /* 0x000000ffff027224 */ /* 0x000fe400078e0010 */
[----:B------:R-:W-:Y:S01]  /*1b270*/  IMAD.MOV.U32 R3, RZ, RZ, R19 ;  /* 0x000000ffff037224 */ /* 0x000fe200078e0013 */
[----:B0-----:R-:W-:Y:S06]  /*1b280*/  @!P0 BRA `(.L_x_558) ;  /* 0x0000000000288947 */ /* 0x001fec0003800000 */
[----:B------:R-:W-:Y:S02]  /*1b290*/  ULDC UR5, c[0x0][0x64c] ;  /* 0x0001930000057ab9 */ /* 0x000fe40000000800 */
[----:B------:R-:W-:-:S05]  /*1b2a0*/  IADD3 R3, P0, R16, UR5, RZ ;  /* 0x0000000510037c10 */ /* 0x000fca000ff1e0ff */
[----:B------:R-:W-:-:S04]  /*1b2b0*/  IMAD.X R19, RZ, RZ, R19, P0 ;  /* 0x000000ffff137224 */ /* 0x000fc800000e0613 */
[----:B------:R-:W-:-:S04]  /*1b2c0*/  IMAD.WIDE.U32 R4, R19, UR8, RZ ;  /* 0x0000000813047c25 */ /* 0x000fc8000f8e00ff */
[----:B------:R-:W-:-:S04]  /*1b2d0*/  IMAD.WIDE.U32 R4, P0, R3, UR9, R4 ;  /* 0x0000000903047c25 */ /* 0x000fc8000f800004 */
[----:B------:R-:W-:-:S04]  /*1b2e0*/  IMAD.WIDE.U32 R2, R3, UR8, RZ ;  /* 0x0000000803027c25 */ /* 0x000fc8000f8e00ff */
[----:B------:R-:W-:Y:S01]  /*1b2f0*/  IMAD.MOV.U32 R2, RZ, RZ, R5 ;  /* 0x000000ffff027224 */ /* 0x000fe200078e0005 */
[----:B------:R-:W-:Y:S02]  /*1b300*/  IADD3 RZ, P1, R3, R4, RZ ;  /* 0x0000000403ff7210 */ /* 0x000fe40007f3e0ff */
[----:B------:R-:W-:-:S03]  /*1b310*/  IADD3.X R3, RZ, RZ, RZ, P0, !PT ;  /* 0x000000ffff037210 */ /* 0x000fc600007fe4ff */
[----:B------:R-:W-:-:S08]  /*1b320*/  IMAD.WIDE.U32.X R2, R19, UR9, R2, P1 ;  /* 0x0000000913027c25 */ /* 0x000fd000088e0402 */
.L_x_558:
[----:B------:R-:W0:Y:S01]  /*1b330*/  LDC R4, c[0x0][0x65c] ;  /* 0x00019700ff047b82 */ /* 0x000e220000000800 */
[----:B------:R-:W-:Y:S01]  /*1b340*/  ULDC UR5, c[0x0][0x648] ;  /* 0x0001920000057ab9 */ /* 0x000fe20000000800 */
[----:B------:R-:W-:Y:S01]  /*1b350*/  LOP3.LUT R18, R18, UR17, RZ, 0xc0, !PT ;  /* 0x0000001112127c12 */ /* 0x000fe2000f8ec0ff */
[----:B-1----:R-:W-:Y:S01]  /*1b360*/  IMAD.MOV R20, RZ, RZ, -R20 ;  /* 0x000000ffff147224 */ /* 0x002fe200078e0a14 */
[----:B------:R-:W-:Y:S01]  /*1b370*/  SHF.R.U64 R3, R2, UR5, R3 ;  /* 0x0000000502037c19 */ /* 0x000fe20008001203 */
[----:B------:R-:W-:Y:S01]  /*1b380*/  ULDC UR5, c[0x0][0x638] ;  /* 0x00018e0000057ab9 */ /* 0x000fe20000000800 */
[----:B------:R-:W-:Y:S01]  /*1b390*/  LOP3.LUT R15, R15, UR4, RZ, 0xc0, !PT ;  /* 0x000000040f0f7c12 */ /* 0x000fe2000f8ec0ff */
[----:B------:R-:W-:Y:S01]  /*1b3a0*/  ULDC UR6, c[0x0][0x610] ;  /* 0x0001840000067ab9 */ /* 0x000fe20000000800 */
[----:B------:R-:W-:Y:S01]  /*1b3b0*/  MOV R2, 0x1 ;  /* 0x0000000100027802 */ /* 0x000fe20000000f00 */
[----:B------:R-:W-:Y:S02]  /*1b3c0*/  IMAD.MOV R5, RZ, RZ, -R3 ;  /* 0x000000ffff057224 */ /* 0x000fe400078e0a03 */
[----:B------:R-:W-:-:S02]  /*1b3d0*/  IMAD R3, R3, UR18, R18 ;  /* 0x0000001203037c24 */ /* 0x000fc4000f8e0212 */
[----:B------:R-:W-:Y:S01]  /*1b3e0*/  IMAD R16, R5, UR5, R16 ;  /* 0x0000000505107c24 */ /* 0x000fe2000f8e0210 */
[----:B------:R-:W-:Y:S01]  /*1b3f0*/  ULDC UR5, c[0x0][0x600] ;  /* 0x0001800000057ab9 */ /* 0x000fe20000000800 */
[----:B0-----:R-:W-:-:S13]  /*1b400*/  ISETP.NE.AND P0, PT, R4, 0x1, PT ;  /* 0x000000010400780c */ /* 0x001fda0003f05270 */
[----:B--2---:R-:W-:-:S04]  /*1b410*/  @P0 IMAD R14, R17, R20, R12 ;  /* 0x00000014110e0224 */ /* 0x004fc800078e020c */
[----:B------:R-:W-:Y:S02]  /*1b420*/  IMAD R14, R3, UR6, R14 ;  /* 0x00000006030e7c24 */ /* 0x000fe4000f8e020e */
[----:B------:R-:W-:-:S05]  /*1b430*/  IMAD R3, R16, UR5, R15 ;  /* 0x0000000510037c24 */ /* 0x000fca000f8e020f */
[----:B------:R-:W-:Y:S02]  /*1b440*/  SEL R4, R3, R14, !P0 ;  /* 0x0000000e03047207 */ /* 0x000fe40004000000 */
[----:B------:R-:W-:-:S07]  /*1b450*/  SEL R12, R14, R3, !P0 ;  /* 0x000000030e0c7207 */ /* 0x000fce0004000000 */
.L_x_556:
[----:B------:R-:W-:Y:S05]  /*1b460*/  BSYNC B1 ;  /* 0x0000000000017941 */ /* 0x000fea0003800000 */
.L_x_555:
[----:B------:R-:W-:-:S13]  /*1b470*/  LOP3.LUT P0, RZ, R2, 0xff, RZ, 0xc0, !PT ;  /* 0x000000ff02ff7812 */ /* 0x000fda000780c0ff */
[----:B------:R-:W-:Y:S05]  /*1b480*/  @P0 BRA `(.L_x_559) ;  /* 0xfffffff400200947 */ /* 0x000fea000383ffff */
[----:B------:R-:W-:Y:S05]  /*1b490*/  BSYNC B0 ;  /* 0x0000000000007941 */ /* 0x000fea0003800000 */
.L_x_548:
[----:B------:R-:W-:-:S03]  /*1b4a0*/  UMOV UR5, 0xffffffff ;  /* 0xffffffff00057882 */ /* 0x000fc60000000000 */
[----:B------:R-:W-:Y:S05]  /*1b4b0*/  BRA.DIV UR5, `(.L_x_560) ;  /* 0x0000000605187947 */ /* 0x000fea000b800000 */
[----:B------:R-:W-:-:S13]  /*1b4c0*/  ELECT P6, URZ, PT ;  /* 0x00000000003f782f */ /* 0x000fda00038c0000 */
.L_x_574:
[----:B------:R-:W-:Y:S04]  /*1b4d0*/  BSSY B0, `(.L_x_561) ;  /* 0x000002c000007945 */ /* 0x000fe80003800000 */
[----:B------:R-:W-:Y:S05]  /*1b4e0*/  @!P6 BRA `(.L_x_562) ;  /* 0x0000000000a8e947 */ /* 0x000fea0003800000 */
[----:B------:R-:W-:-:S04]  /*1b4f0*/  ULOP3.LUT UR5, UR40, 0x2, URZ, 0xfc, !UPT ;  /* 0x0000000228057892 */ /* 0x000fc8000f8efc3f */
[----:B------:R-:W-:-:S06]  /*1b500*/  UISETP.NE.AND UP0, UPT, UR5, 0x3, UPT ;  /* 0x000000030500788c */ /* 0x000fcc000bf05270 */
[----:B------:R-:W-:-:S13]  /*1b510*/  PLOP3.LUT P0, PT, PT, PT, UP0, 0x80, 0x0 ;  /* 0x000000000000781c */ /* 0x000fda0003f0f008 */
[----:B------:R-:W-:Y:S05]  /*1b520*/  @!P0 BRA `(.L_x_563) ;  /* 0x0000000000048947 */ /* 0x000fea0003800000 */
[----:B------:R-:W-:Y:S01]  /*1b530*/  BPT.TRAP 0x1 ;  /* 0x000000040000795c */ /* 0x000fe20000300000 */
.L_x_563:
[----:B------:R-:W0:Y:S01]  /*1b540*/  S2R R3, SR_CgaCtaId ;  /* 0x0000000000037919 */ /* 0x000e220000008800 */
[----:B------:R-:W-:Y:S02]  /*1b550*/  MOV R0, 0x400 ;  /* 0x0000040000007802 */ /* 0x000fe40000000f00 */
[----:B------:R-:W-:Y:S02]  /*1b560*/  SHF.L.U32 R2, R11, 0x1f, RZ ;  /* 0x0000001f0b027819 */ /* 0x000fe400000006ff */
[----:B0-----:R-:W-:-:S05]  /*1b570*/  LEA R3, R3, R0, 0x18 ;  /* 0x0000000003037211 */ /* 0x001fca00078ec0ff */
[----:B------:R-:W-:-:S04]  /*1b580*/  VIADD R3, R3, 0x20 ;  /* 0x0000002003037836 */ /* 0x000fc80000000000 */
[C---:B------:R-:W-:Y:S02]  /*1b590*/  IMAD R5, R10.reuse, 0x8, R3 ;  /* 0x000000080a057824 */ /* 0x040fe400078e0203 */
[----:B------:R-:W-:Y:S02]  /*1b5a0*/  VIADD R10, R10, 0x1 ;  /* 0x000000010a0a7836 */ /* 0x000fe40000000000 */
[----:B------:R-:W0:Y:S03]  /*1b5b0*/  SYNCS.PHASECHK.TRANS64.TRYWAIT P0, [R5+URZ], R2 ;  /* 0x00000002050075a7 */ /* 0x000e26000800017f */
[----:B------:R-:W-:-:S04]  /*1b5c0*/  ISETP.NE.AND P1, PT, R10, 0x4, PT ;  /* 0x000000040a00780c */ /* 0x000fc80003f25270 */
[----:B------:R-:W-:Y:S02]  /*1b5d0*/  SEL R0, RZ, 0x1, P1 ;  /* 0x00000001ff007807 */ /* 0x000fe40000800000 */
[----:B------:R-:W-:Y:S02]  /*1b5e0*/  SEL R10, R10, RZ, P1 ;  /* 0x000000ff0a0a7207 */ /* 0x000fe40000800000 */
[----:B------:R-:W-:Y:S02]  /*1b5f0*/  LOP3.LUT R11, R11, R0, RZ, 0x3c, !PT ;  /* 0x000000000b0b7212 */ /* 0x000fe400078e3cff */
[----:B------:R-:W-:Y:S02]  /*1b600*/  LEA R7, R10, R3, 0x3 ;  /* 0x000000030a077211 */ /* 0x000fe400078e18ff */
[----:B------:R-:W-:Y:S01]  /*1b610*/  SHF.L.U32 R4, R11, 0x1f, RZ ;  /* 0x0000001f0b047819 */ /* 0x000fe200000006ff */
[----:B0-----:R-:W-:Y:S06]  /*1b620*/  @!P0 BRA `(.L_x_564) ;  /* 0x0000000000dc8947 */ /* 0x001fec0003800000 */
.L_x_575:
[----:B------:R-:W1:Y:S01]  /*1b630*/  SYNCS.PHASECHK.TRANS64.TRYWAIT P0, [R7+URZ], R4 ;  /* 0x00000004070075a7 */ /* 0x000e62000800017f */
[----:B------:R-:W-:-:S05]  /*1b640*/  VIADD R0, R10, 0x1 ;  /* 0x000000010a007836 */ /* 0x000fca0000000000 */
[----:B------:R-:W-:-:S04]  /*1b650*/  ISETP.NE.AND P1, PT, R0, 0x4, PT ;  /* 0x000000040000780c */ /* 0x000fc80003f25270 */
[----:B0-----:R-:W-:Y:S02]  /*1b660*/  SEL R2, RZ, 0x1, P1 ;  /* 0x00000001ff027807 */ /* 0x001fe40000800000 */
[----:B------:R-:W-:Y:S02]  /*1b670*/  SEL R0, R0, RZ, P1 ;  /* 0x000000ff00007207 */ /* 0x000fe40000800000 */
[----:B------:R-:W-:-:S03]  /*1b680*/  LOP3.LUT R11, R11, R2, RZ, 0x3c, !PT ;  /* 0x000000020b0b7212 */ /* 0x000fc600078e3cff */
[----:B------:R-:W-:Y:S01]  /*1b690*/  IMAD R6, R0, 0x8, R3 ;  /* 0x0000000800067824 */ /* 0x000fe200078e0203 */
[----:B------:R-:W-:Y:S01]  /*1b6a0*/  SHF.L.U32 R5, R11, 0x1f, RZ ;  /* 0x0000001f0b057819 */ /* 0x000fe200000006ff */
[----:B-1----:R-:W-:Y:S06]  /*1b6b0*/  @!P0 BRA `(.L_x_565) ;  /* 0x0000000000cc8947 */ /* 0x002fec0003800000 */
.L_x_576:
[----:B------:R-:W1:Y:S01]  /*1b6c0*/  SYNCS.PHASECHK.TRANS64.TRYWAIT P0, [R6+URZ], R5 ;  /* 0x00000005060075a7 */ /* 0x000e62000800017f */
[----:B------:R-:W-:-:S05]  /*1b6d0*/  VIADD R0, R0, 0x1 ;  /* 0x0000000100007836 */ /* 0x000fca0000000000 */
[----:B------:R-:W-:-:S04]  /*1b6e0*/  ISETP.NE.AND P1, PT, R0, 0x4, PT ;  /* 0x000000040000780c */ /* 0x000fc80003f25270 */
[----:B------:R-:W-:Y:S02]  /*1b6f0*/  SEL R2, RZ, 0x1, P1 ;  /* 0x00000001ff027807 */ /* 0x000fe40000800000 */
[----:B------:R-:W-:Y:S02]  /*1b700*/  SEL R0, R0, RZ, P1 ;  /* 0x000000ff00007207 */ /* 0x000fe40000800000 */
[----:B------:R-:W-:Y:S01]  /*1b710*/  LOP3.LUT R2, R11, R2, RZ, 0x3c, !PT ;  /* 0x000000020b027212 */ /* 0x000fe200078e3cff */
[----:B-1----:R-:W-:Y:S06]  /*1b720*/  @!P0 BRA `(.L_x_566) ;  /* 0x0000000000c48947 */ /* 0x002fec0003800000 */
.L_x_577:
[----:B------:R-:W-:Y:S02]  /*1b730*/  LEA R3, R0, R3, 0x3 ;  /* 0x0000000300037211 */ /* 0x000fe400078e18ff */
[----:B------:R-:W-:-:S07]  /*1b740*/  SHF.L.U32 R0, R2, 0x1f, RZ ;  /* 0x0000001f02007819 */ /* 0x000fce00000006ff */
.L_x_567:
[----:B--2---:R2:W3:Y:S02]  /*1b750*/  SYNCS.PHASECHK.TRANS64.TRYWAIT P0, [R3+URZ], R0 ;  /* 0x00000000030075a7 */ /* 0x0044e4000800017f */
[----:B---3--:R-:W-:Y:S05]  /*1b760*/  @!P0 NANOSLEEP.SYNCS 0x989680 ;  /* 0x009896800000895d */ /* 0x008fea0003900000 */
[----:B------:R-:W3:Y:S02]  /*1b770*/  @!P0 SYNCS.PHASECHK.TRANS64 P0, [R3+URZ], R0 ;  /* 0x00000000030085a7 */ /* 0x000ee4000800007f */
[----:B---3--:R-:W-:Y:S05]  /*1b780*/  @!P0 BRA `(.L_x_567) ;  /* 0xfffffffc00f08947 */ /* 0x008fea000383ffff */
.L_x_562:
[----:B------:R-:W-:Y:S05]  /*1b790*/  BSYNC B0 ;  /* 0x0000000000007941 */ /* 0x000fea0003800000 */
.L_x_561:
[----:B------:R-:W-:Y:S05]  /*1b7a0*/  EXIT ;  /* 0x000000000000794d */ /* 0x000fea0003800000 */
.L_x_21:
[----:B-1----:R1:W2:Y:S02]  /*1b7b0*/  SYNCS.PHASECHK.TRANS64.TRYWAIT P1, [R4+URZ], R3 ;  /* 0x00000003040075a7 */ /* 0x0022a4000802017f */
[----:B--2---:R-:W-:Y:S05]  /*1b7c0*/  @!P1 NANOSLEEP.SYNCS 0x989680 ;  /* 0x009896800000995d */ /* 0x004fea0003900000 */
[----:B------:R-:W2:Y:S02]  /*1b7d0*/  @!P1 SYNCS.PHASECHK.TRANS64 P1, [R4+URZ], R3 ;  /* 0x00000003040095a7 */ /* 0x000ea4000802007f */
[----:B--2---:R-:W-:Y:S05]  /*1b7e0*/  @!P1 BRA `(.L_x_21) ;  /* 0xfffffffc00f09947 */ /* 0x004fea000383ffff */
[----:B------:R-:W-:Y:S05]  /*1b7f0*/  BRA `(.L_x_20) ;  /* 0xfffffe5c006c7947 */ /* 0x000fea000383ffff */
.L_x_26:
[----:B-1----:R1:W2:Y:S02]  /*1b800*/  SYNCS.PHASECHK.TRANS64.TRYWAIT P1, [R4+URZ], R5 ;  /* 0x00000005040075a7 */ /* 0x0022a4000802017f */
[----:B--2---:R-:W-:Y:S05]  /*1b810*/  @!P1 NANOSLEEP.SYNCS 0x989680 ;  /* 0x009896800000995d */ /* 0x004fea0003900000 */
[----:B------:R-:W2:Y:S02]  /*1b820*/  @!P1 SYNCS.PHASECHK.TRANS64 P1, [R4+URZ], R5 ;  /* 0x00000005040095a7 */ /* 0x000ea4000802007f */
[----:B--2---:R-:W-:Y:S05]  /*1b830*/  @!P1 BRA `(.L_x_26) ;  /* 0xfffffffc00f09947 */ /* 0x004fea000383ffff */
[----:B------:R-:W-:Y:S05]  /*1b840*/  BRA `(.L_x_25) ;  /* 0xfffffe9400647947 */ /* 0x000fea000383ffff */
.L_x_549:
[----:B------:R-:W-:Y:S01]  /*1b850*/  BSSY B1, `(.L_x_568) ;  /* 0x0000006000017945 */ /* 0x000fe20003800000 */
[----:B------:R-:W-:-:S07]  /*1b860*/  IMAD.MOV.U32 R15, RZ, RZ, -0x1 ;  /* 0xffffffffff0f7424 */ /* 0x000fce00078e00ff */
[----:B------:R-:W-:Y:S05]  /*1b870*/  WARPSYNC.COLLECTIVE R15, `(.L_x_569) ;  /* 0x000000000f0c7348 */ /* 0x000fea0003c00000 */
[----:B------:R-:W-:Y:S02]  /*1b880*/  ELECT P6, UR62, PT ;  /* 0x00000000003e782f */ /* 0x000fe400038c0000 */
[----:B------:R-:W-:Y:S01]  /*1b890*/  MOV R14, UR62 ;  /* 0x0000003e000e7c02 */ /* 0x000fe20008000f00 */
[----:B------:R-:W-:Y:S10]  /*1b8a0*/  ENDCOLLECTIVE ;  /* 0x000000000000791b */ /* 0x000ff40003800000 */
.L_x_569:
[----:B------:R-:W-:Y:S05]  /*1b8b0*/  BSYNC B1 ;  /* 0x0000000000017941 */ /* 0x000fea0003800000 */
.L_x_568:
[----:B------:R-:W-:Y:S05]  /*1b8c0*/  BRA `(.L_x_570) ;  /* 0xfffffff0001c7947 */ /* 0x000fea000383ffff */
.L_x_552:
[----:B0-----:R0:W2:Y:S02]  /*1b8d0*/  SYNCS.PHASECHK.TRANS64.TRYWAIT P0, [R17+URZ+0x20], R4 ;  /* 0x00002004110075a7 */ /* 0x0010a4000800017f */
[----:B--2---:R-:W-:Y:S05]  /*1b8e0*/  @!P0 NANOSLEEP.SYNCS 0x989680 ;  /* 0x009896800000895d */ /* 0x004fea0003900000 */
[----:B------:R-:W2:Y:S02]  /*1b8f0*/  @!P0 SYNCS.PHASECHK.TRANS64 P0, [R17+URZ+0x20], R4 ;  /* 0x00002004110085a7 */ /* 0x000ea4000800007f */
[----:B--2---:R-:W-:Y:S05]  /*1b900*/  @!P0 BRA `(.L_x_552) ;  /* 0xfffffffc00f08947 */ /* 0x004fea000383ffff */
[----:B------:R-:W-:Y:S05]  /*1b910*/  BRA `(.L_x_571) ;  /* 0xfffffff000587947 */ /* 0x000fea000383ffff */
.L_x_560:
[----:B------:R-:W-:Y:S01]  /*1b920*/  BSSY B0, `(.L_x_572) ;  /* 0x0000006000007945 */ /* 0x000fe20003800000 */
[----:B------:R-:W-:-:S07]  /*1b930*/  IMAD.MOV.U32 R15, RZ, RZ, -0x1 ;  /* 0xffffffffff0f7424 */ /* 0x000fce00078e00ff */
[----:B------:R-:W-:Y:S05]  /*1b940*/  WARPSYNC.COLLECTIVE R15, `(.L_x_573) ;  /* 0x000000000f0c7348 */ /* 0x000fea0003c00000 */
[----:B------:R-:W-:Y:S02]  /*1b950*/  ELECT P6, UR62, PT ;  /* 0x00000000003e782f */ /* 0x000fe400038c0000 */
[----:B------:R-:W-:Y:S01]  /*1b960*/  MOV R14, UR62 ;  /* 0x0000003e000e7c02 */ /* 0x000fe20008000f00 */
[----:B------:R-:W-:Y:S10]  /*1b970*/  ENDCOLLECTIVE ;  /* 0x000000000000791b */ /* 0x000ff40003800000 */
.L_x_573:
[----:B------:R-:W-:Y:S05]  /*1b980*/  BSYNC B0 ;  /* 0x0000000000007941 */ /* 0x000fea0003800000 */
.L_x_572:
[----:B------:R-:W-:Y:S05]  /*1b990*/  BRA `(.L_x_574) ;  /* 0xfffffff800cc7947 */ /* 0x000fea000383ffff */
.L_x_564:
[----:B0-----:R0:W1:Y:S02]  /*1b9a0*/  SYNCS.PHASECHK.TRANS64.TRYWAIT P0, [R5+URZ], R2 ;  /* 0x00000002050075a7 */ /* 0x001064000800017f */
[----:B-1----:R-:W-:Y:S05]  /*1b9b0*/  @!P0 NANOSLEEP.SYNCS 0x989680 ;  /* 0x009896800000895d */ /* 0x002fea0003900000 */
[----:B------:R-:W1:Y:S02]  /*1b9c0*/  @!P0 SYNCS.PHASECHK.TRANS64 P0, [R5+URZ], R2 ;  /* 0x00000002050085a7 */ /* 0x000e64000800007f */
[----:B-1----:R-:W-:Y:S05]  /*1b9d0*/  @!P0 BRA `(.L_x_564) ;  /* 0xfffffffc00f08947 */ /* 0x002fea000383ffff */
[----:B------:R-:W-:Y:S05]  /*1b9e0*/  BRA `(.L_x_575) ;  /* 0xfffffffc00107947 */ /* 0x000fea000383ffff */
.L_x_565:
[----:B0-----:R0:W1:Y:S02]  /*1b9f0*/  SYNCS.PHASECHK.TRANS64.TRYWAIT P0, [R7+URZ], R4 ;  /* 0x00000004070075a7 */ /* 0x001064000800017f */
[----:B-1----:R-:W-:Y:S05]  /*1ba00*/  @!P0 NANOSLEEP.SYNCS 0x989680 ;  /* 0x009896800000895d */ /* 0x002fea0003900000 */
[----:B------:R-:W1:Y:S02]  /*1ba10*/  @!P0 SYNCS.PHASECHK.TRANS64 P0, [R7+URZ], R4 ;  /* 0x00000004070085a7 */ /* 0x000e64000800007f */
[----:B-1----:R-:W-:Y:S05]  /*1ba20*/  @!P0 BRA `(.L_x_565) ;  /* 0xfffffffc00f08947 */ /* 0x002fea000383ffff */
[----:B------:R-:W-:Y:S05]  /*1ba30*/  BRA `(.L_x_576) ;  /* 0xfffffffc00207947 */ /* 0x000fea000383ffff */
.L_x_566:
[----:B-1----:R1:W2:Y:S02]  /*1ba40*/  SYNCS.PHASECHK.TRANS64.TRYWAIT P0, [R6+URZ], R5 ;  /* 0x00000005060075a7 */ /* 0x0022a4000800017f */
[----:B--2---:R-:W-:Y:S05]  /*1ba50*/  @!P0 NANOSLEEP.SYNCS 0x989680 ;  /* 0x009896800000895d */ /* 0x004fea0003900000 */
[----:B------:R-:W2:Y:S02]  /*1ba60*/  @!P0 SYNCS.PHASECHK.TRANS64 P0, [R6+URZ], R5 ;  /* 0x00000005060085a7 */ /* 0x000ea4000800007f */
[----:B--2---:R-:W-:Y:S05]  /*1ba70*/  @!P0 BRA `(.L_x_566) ;  /* 0xfffffffc00f08947 */ /* 0x004fea000383ffff */
[----:B------:R-:W-:Y:S05]  /*1ba80*/  BRA `(.L_x_577) ;  /* 0xfffffffc00287947 */ /* 0x000fea000383ffff */
.L_x_578:
[----:B------:R-:W-:-:S00]  /*1ba90*/  BRA `(.L_x_578) ;  /* 0xfffffffc00fc7947 */ /* 0x000fc0000383ffff */
[----:B------:R-:W-:-:S00]  /*1baa0*/  NOP ;  /* 0x0000000000007918 */ /* 0x000fc00000000000 */
        /* <DEDUP_REMOVED lines=13> */
.L_x_579:


//--------------------- .nv.global.init           --------------------------
	.section	.nv.global.init,"aw",@progbits
.nv.global.init:
	.type		$str$22,@object
	.size		$str$22,($str$23 - $str$22)
$str$22:
        /*0000*/ 	.byte	0x6b, 0x5f, 0x74, 0x69, 0x6c, 0x65, 0x5f, 0x63, 0x6f, 0x75, 0x6e, 0x74, 0x20, 0x3e, 0x3d, 0x20
        /*0010*/ 	.byte	0x31, 0x00
	.type		$str$23,@object
	.size		$str$23,(__unnamed_1 - $str$23)
$str$23:
        /*0012*/ 	.byte	0x2f, 0x74, 0x6d, 0x70, 0x2f, 0x63, 0x75, 0x74, 0x6c, 0x61, 0x73, 0x73, 0x5f, 0x73, 0x77, 0x65
        /*0022*/ 	.byte	0x65, 0x70, 0x5f, 0x73, 0x72, 0x63, 0x2f, 0x69, 0x6e, 0x63, 0x6c, 0x75, 0x64, 0x65, 0x2f, 0x63
        /*0032*/ 	.byte	0x75, 0x74, 0x6c, 0x61, 0x73, 0x73, 0x2f, 0x67, 0x65, 0x6d, 0x6d, 0x2f, 0x63, 0x6f, 0x6c, 0x6c
        /*0042*/ 	.byte	0x65, 0x63, 0x74, 0x69, 0x76, 0x65, 0x2f, 0x73, 0x6d, 0x39, 0x30, 0x5f, 0x6d, 0x6d, 0x61, 0x5f
        /*0052*/ 	.byte	0x74, 0x6d, 0x61, 0x5f, 0x67, 0x6d, 0x6d, 0x61, 0x5f, 0x73, 0x73, 0x5f, 0x77, 0x61, 0x72, 0x70
        /*0062*/ 	.byte	0x73, 0x70, 0x65, 0x63, 0x69, 0x61, 0x6c, 0x69, 0x7a, 0x65, 0x64, 0x2e, 0x68, 0x70, 0x70, 0x00
	.type		__unnamed_1,@object
	.size		__unnamed_1,(.L_0 - __unnamed_1)
__unnamed_1:
        /* <DEDUP_REMOVED lines=182> */
        /*0bd2*/ 	.byte	0x5d, 0x00
.L_0:


//--------------------- .nv.shared._ZN7cutlass13device_kernelINS_4gemm6kernel13GemmUniversalIN4cute5tupleIJiiiiEEENS1_10collective13CollectiveMmaINS1_34MainloopSm90TmaGmmaWarpSpecializedILi4ENS5_IJNS4_1CILi2EEENSA_ILi1EEESC_EEENS1_35KernelTmaWarpSpecializedCooperativeEEENS5_IJNSA_ILi192EEENSA_ILi256EEENSA_ILi64EEEEEENS_10bfloat16_tENS5_IJlSC_lEEESK_SL_NS4_8TiledMMAINS4_8MMA_AtomIJNS4_4SM904GMMA28MMA_64x256x16_F32BF16BF16_SSILNSP_5MajorE0ELSR_0ELNSP_7ScaleInE1ELSS_1EEEEEENS4_6LayoutISD_NS5_IJSC_NSA_ILi0EEESW_EEEEENS5_IJNS4_10UnderscoreESZ_SZ_EEEEENS4_13SM90_TMA_LOADENS4_14ComposedLayoutINS4_7SwizzleILi3ELi4ELi3EEENS4_18smem_ptr_flag_bitsILi16EEENSV_INS5_IJNSA_ILi8EEESI_EEENS5_IJSI_SC_EEEEEEEvNS4_8identityENS4_23SM90_TMA_LOAD_MULTICASTES1C_vS1D_EENS_8epilogue10collective6detail29Sm90TmaWarpSpecializedAdapterINS1H_15DefaultEpilogueISK_SL_SL_NS1G_6thread17LinearCombinationISK_Li1EffLNS1L_9ScaleType4KindE0ELNS_15FloatRoundStyleE2ESK_EENS1_15EpilogueDefaultEEEEEvvEEEEvNT_6ParamsE --------------------------
	.section	.nv.shared._ZN7cutlass13device_kernelINS_4gemm6kernel13GemmUniversalIN4cute5tupleIJiiiiEEENS1_10collective13CollectiveMmaINS1_34MainloopSm90TmaGmmaWarpSpecializedILi4ENS5_IJNS4_1CILi2EEENSA_ILi1EEESC_EEENS1_35KernelTmaWarpSpecializedCooperativeEEENS5_IJNSA_ILi192EEENSA_ILi256EEENSA_ILi64EEEEEENS_10bfloat16_tENS5_IJlSC_lEEESK_SL_NS4_8TiledMMAINS4_8MMA_AtomIJNS4_4SM904GMMA28MMA_64x256x16_F32BF16BF16_SSILNSP_5MajorE0ELSR_0ELNSP_7ScaleInE1ELSS_1EEEEEENS4_6LayoutISD_NS5_IJSC_NSA_ILi0EEESW_EEEEENS5_IJNS4_10UnderscoreESZ_SZ_EEEEENS4_13SM90_TMA_LOADENS4_14ComposedLayoutINS4_7SwizzleILi3ELi4ELi3EEENS4_18smem_ptr_flag_bitsILi16EEENSV_INS5_IJNSA_ILi8EEESI_EEENS5_IJSI_SC_EEEEEEEvNS4_8identityENS4_23SM90_TMA_LOAD_MULTICASTES1C_vS1D_EENS_8epilogue10collective6detail29Sm90TmaWarpSpecializedAdapterINS1H_15DefaultEpilogueISK_SL_SL_NS1G_6thread17LinearCombinationISK_Li1EffLNS1L_9ScaleType4KindE0ELNS_15FloatRoundStyleE2ESK_EENS1_15EpilogueDefaultEEEEEvvEEEEvNT_6ParamsE,"aw",@nobits
	.sectionflags	@""
	.align	16
	.zero		1024


//--------------------- .nv.shared.reserved.0     --------------------------
	.section	.nv.shared.reserved.0,"aw",@nobits
	.weak		__nv_reservedSMEM_offset_0_alias
	.size		__nv_reservedSMEM_offset_0_alias, 0, 0
	.other		__nv_reservedSMEM_offset_0_alias,@"STO_CUDA_RESERVED_SHARED STV_DEFAULT"
__nv_reservedSMEM_offset_0_alias:
	.zero		0


//--------------------- .nv.global                --------------------------
	.section	.nv.global,"aw",@nobits
.nv.global:
	.type		_ZN39_INTERNAL_5f5ac464_4_k_cu_4d99d62d_56824cute1_E,@object
	.size		_ZN39_INTERNAL_5f5ac464_4_k_cu_4d99d62d_56824cute1_E,(_ZN39_INTERNAL_5f5ac464_4_k_cu_4d99d62d_56824cuda3std3__45__cpo6cbeginE - _ZN39_INTERNAL_5f5ac464_4_k_cu_4d99d62d_56824cute1_E)
_ZN39_INTERNAL_5f5ac464_4_k_cu_4d99d62d_56824cute1_E:
	.zero		1
	.type		_ZN39_INTERNAL_5f5ac464_4_k_cu_4d99d62d_56824cuda3std3__45__cpo6cbeginE,@object
	.size		_ZN39_INTERNAL_5f5ac464_4_k_cu_4d99d62d_56824cuda3std3__45__cpo6cbeginE,(_ZN39_INTERNAL_5f5ac464_4_k_cu_4d99d62d_56824cuda3std3__48in_placeE - _ZN39_INTERNAL_5f5ac464_4_k_cu_4d99d62d_56824cuda3std3__45__cpo6cbeginE)
_ZN39_INTERNAL_5f5ac464_4_k_cu_4d99d62d_56824cuda3std3__45__cpo6cbeginE:
	.zero		1
	.type		_ZN39_INTERNAL_5f5ac464_4_k_cu_4d99d62d_56824cuda3std3__48in_placeE,@object
	.size		_ZN39_INTERNAL_5f5ac464_4_k_cu_4d99d62d_56824cuda3std3__48in_placeE,(_ZN39_INTERNAL_5f5ac464_4_k_cu_4d99d62d_56824cuda3std6ranges3__45__cpo9iter_moveE - _ZN39_INTERNAL_5f5ac464_4_k_cu_4d99d62d_56824cuda3std3__48in_placeE)
_ZN39_INTERNAL_5f5ac464_4_k_cu_4d99d62d_56824cuda3std3__48in_placeE:
	.zero		1
	.type		_ZN39_INTERNAL_5f5ac464_4_k_cu_4d99d62d_56824cuda3std6ranges3__45__cpo9iter_moveE,@object
	.size		_ZN39_INTERNAL_5f5ac464_4_k_cu_4d99d62d_56824cuda3std6ranges3__45__cpo9iter_moveE,(_ZN39_INTERNAL_5f5ac464_4_k_cu_4d99d62d_56824cuda3std3__45__cpo5beginE - _ZN39_INTERNAL_5f5ac464_4_k_cu_4d99d62d_56824cuda3std6ranges3__45__cpo9iter_moveE)
_ZN39_INTERNAL_5f5ac464_4_k_cu_4d99d62d_56824cuda3std6ranges3__45__cpo9iter_moveE:
	.zero		1
	.type		_ZN39_INTERNAL_5f5ac464_4_k_cu_4d99d62d_56824cuda3std3__45__cpo5beginE,@object
	.size		_ZN39_INTERNAL_5f5ac464_4_k_cu_4d99d62d_56824cuda3std3__45__cpo5beginE,(_ZN39_INTERNAL_5f5ac464_4_k_cu_4d99d62d_56824cuda3std3__441_GLOBAL__N__5f5ac464_4_k_cu_4d99d62d_56826ignoreE - _ZN39_INTERNAL_5f5ac464_4_k_cu_4d99d62d_56824cuda3std3__45__cpo5beginE)
_ZN39_INTERNAL_5f5ac464_4_k_cu_4d99d62d_56824cuda3std3__45__cpo5beginE:
	.zero		1
	.type		_ZN39_INTERNAL_5f5ac464_4_k_cu_4d99d62d_56824cuda3std3__441_GLOBAL__N__5f5ac464_4_k_cu_4d99d62d_56826ignoreE,@object
	.size		_ZN39_INTERNAL_5f5ac464_4_k_cu_4d99d62d_56824cuda3std3__441_GLOBAL__N__5f5ac464_4_k_cu_4d99d62d_56826ignoreE,(_ZN39_INTERNAL_5f5ac464_4_k_cu_4d99d62d_56824cute7productE - _ZN39_INTERNAL_5f5ac464_4_k_cu_4d99d62d_56824cuda3std3__441_GLOBAL__N__5f5ac464_4_k_cu_4d99d62d_56826ignoreE)
_ZN39_INTERNAL_5f5ac464_4_k_cu_4d99d62d_56824cuda3std3__441_GLOBAL__N__5f5ac464_4_k_cu_4d99d62d_56826ignoreE:
	.zero		1
	.type		_ZN39_INTERNAL_5f5ac464_4_k_cu_4d99d62d_56824cute7productE,@object
	.size		_ZN39_INTERNAL_5f5ac464_4_k_cu_4d99d62d_56824cute7productE,(_ZN39_INTERNAL_5f5ac464_4_k_cu_4d99d62d_56824cuda3std3__45__cpo3endE - _ZN39_INTERNAL_5f5ac464_4_k_cu_4d99d62d_56824cute7productE)
_ZN39_INTERNAL_5f5ac464_4_k_cu_4d99d62d_56824cute7productE:
	.zero		1
	.type		_ZN39_INTERNAL_5f5ac464_4_k_cu_4d99d62d_56824cuda3std3__45__cpo3endE,@object
	.size		_ZN39_INTERNAL_5f5ac464_4_k_cu_4d99d62d_56824cuda3std3__45__cpo3endE,(_ZN39_INTERNAL_5f5ac464_4_k_cu_4d99d62d_56824cuda3std3__419piecewise_constructE - _ZN39_INTERNAL_5f5ac464_4_k_cu_4d99d62d_56824cuda3std3__45__cpo3endE)
_ZN39_INTERNAL_5f5ac464_4_k_cu_4d99d62d_56824cuda3std3__45__cpo3endE:
	.zero		1
	.type		_ZN39_INTERNAL_5f5ac464_4_k_cu_4d99d62d_56824cuda3std3__419piecewise_constructE,@object
	.size		_ZN39_INTERNAL_5f5ac464_4_k_cu_4d99d62d_56824cuda3std3__419piecewise_constructE,(_ZN39_INTERNAL_5f5ac464_4_k_cu_4d99d62d_56824cuda3std3__45__cpo4cendE - _ZN39_INTERNAL_5f5ac464_4_k_cu_4d99d62d_56824cuda3std3__419piecewise_constructE)
_ZN39_INTERNAL_5f5ac464_4_k_cu_4d99d62d_56824cuda3std3__419piecewise_constructE:
	.zero		1
	.type		_ZN39_INTERNAL_5f5ac464_4_k_cu_4d99d62d_56824cuda3std3__45__cpo4cendE,@object
	.size		_ZN39_INTERNAL_5f5ac464_4_k_cu_4d99d62d_56824cuda3std3__45__cpo4cendE,(_ZN39_INTERNAL_5f5ac464_4_k_cu_4d99d62d_56824cuda3std6ranges3__45__cpo4swapE - _ZN39_INTERNAL_5f5ac464_4_k_cu_4d99d62d_56824cuda3std3__45__cpo4cendE)
_ZN39_INTERNAL_5f5ac464_4_k_cu_4d99d62d_56824cuda3std3__45__cpo4cendE:
	.zero		1
	.type		_ZN39_INTERNAL_5f5ac464_4_k_cu_4d99d62d_56824cuda3std6ranges3__45__cpo4swapE,@object
	.size		_ZN39_INTERNAL_5f5ac464_4_k_cu_4d99d62d_56824cuda3std6ranges3__45__cpo4swapE,(.L_8 - _ZN39_INTERNAL_5f5ac464_4_k_cu_4d99d62d_56824cuda3std6ranges3__45__cpo4swapE)
_ZN39_INTERNAL_5f5ac464_4_k_cu_4d99d62d_56824cuda3std6ranges3__45__cpo4swapE:
	.zero		1
.L_8:


//--------------------- .nv.constant0._ZN7cutlass13device_kernelINS_4gemm6kernel13GemmUniversalIN4cute5tupleIJiiiiEEENS1_10collective13CollectiveMmaINS1_34MainloopSm90TmaGmmaWarpSpecializedILi4ENS5_IJNS4_1CILi2EEENSA_ILi1EEESC_EEENS1_35KernelTmaWarpSpecializedCooperativeEEENS5_IJNSA_ILi192EEENSA_ILi256EEENSA_ILi64EEEEEENS_10bfloat16_tENS5_IJlSC_lEEESK_SL_NS4_8TiledMMAINS4_8MMA_AtomIJNS4_4SM904GMMA28MMA_64x256x16_F32BF16BF16_SSILNSP_5MajorE0ELSR_0ELNSP_7ScaleInE1ELSS_1EEEEEENS4_6LayoutISD_NS5_IJSC_NSA_ILi0EEESW_EEEEENS5_IJNS4_10UnderscoreESZ_SZ_EEEEENS4_13SM90_TMA_LOADENS4_14ComposedLayoutINS4_7SwizzleILi3ELi4ELi3EEENS4_18smem_ptr_flag_bitsILi16EEENSV_INS5_IJNSA_ILi8EEESI_EEENS5_IJSI_SC_EEEEEEEvNS4_8identityENS4_23SM90_TMA_LOAD_MULTICASTES1C_vS1D_EENS_8epilogue10collective6detail29Sm90TmaWarpSpecializedAdapterINS1H_15DefaultEpilogueISK_SL_SL_NS1G_6thread17LinearCombinationISK_Li1EffLNS1L_9ScaleType4KindE0ELNS_15FloatRoundStyleE2ESK_EENS1_15EpilogueDefaultEEEEEvvEEEEvNT_6ParamsE --------------------------
	.section	.nv.constant0._ZN7cutlass13device_kernelINS_4gemm6kernel13GemmUniversalIN4cute5tupleIJiiiiEEENS1_10collective13CollectiveMmaINS1_34MainloopSm90TmaGmmaWarpSpecializedILi4ENS5_IJNS4_1CILi2EEENSA_ILi1EEESC_EEENS1_35KernelTmaWarpSpecializedCooperativeEEENS5_IJNSA_ILi192EEENSA_ILi256EEENSA_ILi64EEEEEENS_10bfloat16_tENS5_IJlSC_lEEESK_SL_NS4_8TiledMMAINS4_8MMA_AtomIJNS4_4SM904GMMA28MMA_64x256x16_F32BF16BF16_SSILNSP_5MajorE0ELSR_0ELNSP_7ScaleInE1ELSS_1EEEEEENS4_6LayoutISD_NS5_IJSC_NSA_ILi0EEESW_EEEEENS5_IJNS4_10UnderscoreESZ_SZ_EEEEENS4_13SM90_TMA_LOADENS4_14ComposedLayoutINS4_7SwizzleILi3ELi4ELi3EEENS4_18smem_ptr_flag_bitsILi16EEENSV_INS5_IJNSA_ILi8EEESI_EEENS5_IJSI_SC_EEEEEEEvNS4_8identityENS4_23SM90_TMA_LOAD_MULTICASTES1C_vS1D_EENS_8epilogue10collective6detail29Sm90TmaWarpSpecializedAdapterINS1H_15DefaultEpilogueISK_SL_SL_NS1G_6thread17LinearCombinationISK_Li1EffLNS1L_9ScaleType4KindE0ELNS_15FloatRoundStyleE2ESK_EENS1_15EpilogueDefaultEEEEEvvEEEEvNT_6ParamsE,"a",@progbits
	.sectionflags	@""
	.align	4
.nv.constant0._ZN7cutlass13device_kernelINS_4gemm6kernel13GemmUniversalIN4cute5tupleIJiiiiEEENS1_10collective13CollectiveMmaINS1_34MainloopSm90TmaGmmaWarpSpecializedILi4ENS5_IJNS4_1CILi2EEENSA_ILi1EEESC_EEENS1_35KernelTmaWarpSpecializedCooperativeEEENS5_IJNSA_ILi192EEENSA_ILi256EEENSA_ILi64EEEEEENS_10bfloat16_tENS5_IJlSC_lEEESK_SL_NS4_8TiledMMAINS4_8MMA_AtomIJNS4_4SM904GMMA28MMA_64x256x16_F32BF16BF16_SSILNSP_5MajorE0ELSR_0ELNSP_7ScaleInE1ELSS_1EEEEEENS4_6LayoutISD_NS5_IJSC_NSA_ILi0EEESW_EEEEENS5_IJNS4_10UnderscoreESZ_SZ_EEEEENS4_13SM90_TMA_LOADENS4_14ComposedLayoutINS4_7SwizzleILi3ELi4ELi3EEENS4_18smem_ptr_flag_bitsILi16EEENSV_INS5_IJNSA_ILi8EEESI_EEENS5_IJSI_SC_EEEEEEEvNS4_8identityENS4_23SM90_TMA_LOAD_MULTICASTES1C_vS1D_EENS_8epilogue10collective6detail29Sm90TmaWarpSpecializedAdapterINS1H_15DefaultEpilogueISK_SL_SL_NS1G_6thread17LinearCombinationISK_Li1EffLNS1L_9ScaleType4KindE0ELNS_15FloatRoundStyleE2ESK_EENS1_15EpilogueDefaultEEEEEvvEEEEvNT_6ParamsE:
	.zero		1664


//--------------------- SYMBOLS --------------------------

	.type		.nv.reservedSmem.offset0,@object
	.size		.nv.reservedSmem.offset0,0x4
	.type		__assertfail,@function
